//
// Generated by NVIDIA NVVM Compiler
//
// Compiler Build ID: CL-36424714
// Cuda compilation tools, release 13.0, V13.0.88
// Based on NVVM 20.0.0
//

.version 9.0
.target sm_100
.address_size 64

	// .globl	_Z9rank_sortPiS_
.global .align 1 .b8 _ZN34_INTERNAL_bcc76691_4_k_cu_5adf1e284cuda3std3__45__cpo5beginE[1];
.global .align 1 .b8 _ZN34_INTERNAL_bcc76691_4_k_cu_5adf1e284cuda3std3__45__cpo3endE[1];
.global .align 1 .b8 _ZN34_INTERNAL_bcc76691_4_k_cu_5adf1e284cuda3std3__45__cpo6cbeginE[1];
.global .align 1 .b8 _ZN34_INTERNAL_bcc76691_4_k_cu_5adf1e284cuda3std3__45__cpo4cendE[1];
.global .align 1 .b8 _ZN34_INTERNAL_bcc76691_4_k_cu_5adf1e284cuda3std3__45__cpo6rbeginE[1];
.global .align 1 .b8 _ZN34_INTERNAL_bcc76691_4_k_cu_5adf1e284cuda3std3__45__cpo4rendE[1];
.global .align 1 .b8 _ZN34_INTERNAL_bcc76691_4_k_cu_5adf1e284cuda3std3__45__cpo7crbeginE[1];
.global .align 1 .b8 _ZN34_INTERNAL_bcc76691_4_k_cu_5adf1e284cuda3std3__45__cpo5crendE[1];
.global .align 1 .b8 _ZN34_INTERNAL_bcc76691_4_k_cu_5adf1e284cuda3std3__436_GLOBAL__N__bcc76691_4_k_cu_5adf1e286ignoreE[1];
.global .align 1 .b8 _ZN34_INTERNAL_bcc76691_4_k_cu_5adf1e284cuda3std3__419piecewise_constructE[1];
.global .align 1 .b8 _ZN34_INTERNAL_bcc76691_4_k_cu_5adf1e284cuda3std3__48in_placeE[1];
.global .align 1 .b8 _ZN34_INTERNAL_bcc76691_4_k_cu_5adf1e284cuda3std3__420unreachable_sentinelE[1];
.global .align 1 .b8 _ZN34_INTERNAL_bcc76691_4_k_cu_5adf1e284cuda3std3__47nulloptE[1];
.global .align 1 .b8 _ZN34_INTERNAL_bcc76691_4_k_cu_5adf1e284cuda3std3__48unexpectE[1];
.global .align 1 .b8 _ZN34_INTERNAL_bcc76691_4_k_cu_5adf1e284cuda3std6ranges3__45__cpo4swapE[1];
.global .align 1 .b8 _ZN34_INTERNAL_bcc76691_4_k_cu_5adf1e284cuda3std6ranges3__45__cpo9iter_moveE[1];
.global .align 1 .b8 _ZN34_INTERNAL_bcc76691_4_k_cu_5adf1e284cuda3std6ranges3__45__cpo5beginE[1];
.global .align 1 .b8 _ZN34_INTERNAL_bcc76691_4_k_cu_5adf1e284cuda3std6ranges3__45__cpo3endE[1];
.global .align 1 .b8 _ZN34_INTERNAL_bcc76691_4_k_cu_5adf1e284cuda3std6ranges3__45__cpo6cbeginE[1];
.global .align 1 .b8 _ZN34_INTERNAL_bcc76691_4_k_cu_5adf1e284cuda3std6ranges3__45__cpo4cendE[1];
.global .align 1 .b8 _ZN34_INTERNAL_bcc76691_4_k_cu_5adf1e284cuda3std6ranges3__45__cpo7advanceE[1];
.global .align 1 .b8 _ZN34_INTERNAL_bcc76691_4_k_cu_5adf1e284cuda3std6ranges3__45__cpo9iter_swapE[1];
.global .align 1 .b8 _ZN34_INTERNAL_bcc76691_4_k_cu_5adf1e284cuda3std6ranges3__45__cpo4nextE[1];
.global .align 1 .b8 _ZN34_INTERNAL_bcc76691_4_k_cu_5adf1e284cuda3std6ranges3__45__cpo4prevE[1];
.global .align 1 .b8 _ZN34_INTERNAL_bcc76691_4_k_cu_5adf1e284cuda3std6ranges3__45__cpo4dataE[1];
.global .align 1 .b8 _ZN34_INTERNAL_bcc76691_4_k_cu_5adf1e284cuda3std6ranges3__45__cpo5cdataE[1];
.global .align 1 .b8 _ZN34_INTERNAL_bcc76691_4_k_cu_5adf1e284cuda3std6ranges3__45__cpo4sizeE[1];
.global .align 1 .b8 _ZN34_INTERNAL_bcc76691_4_k_cu_5adf1e284cuda3std6ranges3__45__cpo5ssizeE[1];
.global .align 1 .b8 _ZN34_INTERNAL_bcc76691_4_k_cu_5adf1e284cuda3std6ranges3__45__cpo8distanceE[1];
.global .align 1 .b8 _ZN34_INTERNAL_bcc76691_4_k_cu_5adf1e286thrust24THRUST_300001_SM_1000_NS8cuda_cub3parE[1];
.global .align 1 .b8 _ZN34_INTERNAL_bcc76691_4_k_cu_5adf1e286thrust24THRUST_300001_SM_1000_NS8cuda_cub10par_nosyncE[1];
.global .align 1 .b8 _ZN34_INTERNAL_bcc76691_4_k_cu_5adf1e286thrust24THRUST_300001_SM_1000_NS6system6detail10sequential3seqE[1];
.global .align 1 .b8 _ZN34_INTERNAL_bcc76691_4_k_cu_5adf1e286thrust24THRUST_300001_SM_1000_NS6system3cpp3parE[1];
.global .align 1 .b8 _ZN34_INTERNAL_bcc76691_4_k_cu_5adf1e286thrust24THRUST_300001_SM_1000_NS12placeholders2_1E[1];
.global .align 1 .b8 _ZN34_INTERNAL_bcc76691_4_k_cu_5adf1e286thrust24THRUST_300001_SM_1000_NS12placeholders2_2E[1];
.global .align 1 .b8 _ZN34_INTERNAL_bcc76691_4_k_cu_5adf1e286thrust24THRUST_300001_SM_1000_NS12placeholders2_3E[1];
.global .align 1 .b8 _ZN34_INTERNAL_bcc76691_4_k_cu_5adf1e286thrust24THRUST_300001_SM_1000_NS12placeholders2_4E[1];
.global .align 1 .b8 _ZN34_INTERNAL_bcc76691_4_k_cu_5adf1e286thrust24THRUST_300001_SM_1000_NS12placeholders2_5E[1];
.global .align 1 .b8 _ZN34_INTERNAL_bcc76691_4_k_cu_5adf1e286thrust24THRUST_300001_SM_1000_NS12placeholders2_6E[1];
.global .align 1 .b8 _ZN34_INTERNAL_bcc76691_4_k_cu_5adf1e286thrust24THRUST_300001_SM_1000_NS12placeholders2_7E[1];
.global .align 1 .b8 _ZN34_INTERNAL_bcc76691_4_k_cu_5adf1e286thrust24THRUST_300001_SM_1000_NS12placeholders2_8E[1];
.global .align 1 .b8 _ZN34_INTERNAL_bcc76691_4_k_cu_5adf1e286thrust24THRUST_300001_SM_1000_NS12placeholders2_9E[1];
.global .align 1 .b8 _ZN34_INTERNAL_bcc76691_4_k_cu_5adf1e286thrust24THRUST_300001_SM_1000_NS12placeholders3_10E[1];
.global .align 1 .b8 _ZN34_INTERNAL_bcc76691_4_k_cu_5adf1e286thrust24THRUST_300001_SM_1000_NS3seqE[1];
.global .align 1 .b8 _ZN34_INTERNAL_bcc76691_4_k_cu_5adf1e286thrust24THRUST_300001_SM_1000_NS6deviceE[1];

.visible .entry _Z9rank_sortPiS_(
	.param .u64 .ptr .align 1 _Z9rank_sortPiS__param_0,
	.param .u64 .ptr .align 1 _Z9rank_sortPiS__param_1
)
{
	.reg .pred 	%p<44>;
	.reg .b32 	%r<46>;
	.reg .b64 	%rd<13>;

	ld.param.u64 	%rd7, [_Z9rank_sortPiS__param_0];
	ld.param.u64 	%rd6, [_Z9rank_sortPiS__param_1];
	cvta.to.global.u64 	%rd1, %rd7;
	mov.u32 	%r9, %ctaid.x;
	mov.u32 	%r10, %ntid.x;
	mov.u32 	%r11, %tid.x;
	mad.lo.s32 	%r43, %r9, %r10, %r11;
	mul.wide.s32 	%rd8, %r43, 4;
	add.s64 	%rd9, %rd1, %rd8;
	ld.global.u32 	%r2, [%rd9];
	setp.gt.s32 	%p1, %r43, 63;
	@%p1 bra 	$L__BB0_5;
	add.s64 	%rd2, %rd1, 16;
	cvta.to.global.u64 	%rd3, %rd6;
$L__BB0_2:
	mov.b32 	%r44, 0;
	mov.u64 	%rd12, %rd2;
	mov.u32 	%r45, %r44;
$L__BB0_3:
	ld.global.u32 	%r13, [%rd12+-16];
	setp.gt.s32 	%p2, %r2, %r13;
	setp.eq.s32 	%p3, %r2, %r13;
	setp.lt.s32 	%p4, %r45, %r43;
	and.pred  	%p5, %p4, %p3;
	or.pred  	%p6, %p2, %p5;
	selp.u32 	%r14, 1, 0, %p6;
	add.s32 	%r15, %r44, %r14;
	ld.global.u32 	%r16, [%rd12+-12];
	setp.gt.s32 	%p7, %r2, %r16;
	setp.eq.s32 	%p8, %r2, %r16;
	add.s32 	%r17, %r45, 1;
	setp.lt.s32 	%p9, %r17, %r43;
	and.pred  	%p10, %p9, %p8;
	or.pred  	%p11, %p7, %p10;
	selp.u32 	%r18, 1, 0, %p11;
	add.s32 	%r19, %r15, %r18;
	ld.global.u32 	%r20, [%rd12+-8];
	setp.gt.s32 	%p12, %r2, %r20;
	setp.eq.s32 	%p13, %r2, %r20;
	add.s32 	%r21, %r45, 2;
	setp.lt.s32 	%p14, %r21, %r43;
	and.pred  	%p15, %p14, %p13;
	or.pred  	%p16, %p12, %p15;
	selp.u32 	%r22, 1, 0, %p16;
	add.s32 	%r23, %r19, %r22;
	ld.global.u32 	%r24, [%rd12+-4];
	setp.gt.s32 	%p17, %r2, %r24;
	setp.eq.s32 	%p18, %r2, %r24;
	add.s32 	%r25, %r45, 3;
	setp.lt.s32 	%p19, %r25, %r43;
	and.pred  	%p20, %p19, %p18;
	or.pred  	%p21, %p17, %p20;
	selp.u32 	%r26, 1, 0, %p21;
	add.s32 	%r27, %r23, %r26;
	ld.global.u32 	%r28, [%rd12];
	setp.gt.s32 	%p22, %r2, %r28;
	setp.eq.s32 	%p23, %r2, %r28;
	add.s32 	%r29, %r45, 4;
	setp.lt.s32 	%p24, %r29, %r43;
	and.pred  	%p25, %p24, %p23;
	or.pred  	%p26, %p22, %p25;
	selp.u32 	%r30, 1, 0, %p26;
	add.s32 	%r31, %r27, %r30;
	ld.global.u32 	%r32, [%rd12+4];
	setp.gt.s32 	%p27, %r2, %r32;
	setp.eq.s32 	%p28, %r2, %r32;
	add.s32 	%r33, %r45, 5;
	setp.lt.s32 	%p29, %r33, %r43;
	and.pred  	%p30, %p29, %p28;
	or.pred  	%p31, %p27, %p30;
	selp.u32 	%r34, 1, 0, %p31;
	add.s32 	%r35, %r31, %r34;
	ld.global.u32 	%r36, [%rd12+8];
	setp.gt.s32 	%p32, %r2, %r36;
	setp.eq.s32 	%p33, %r2, %r36;
	add.s32 	%r37, %r45, 6;
	setp.lt.s32 	%p34, %r37, %r43;
	and.pred  	%p35, %p34, %p33;
	or.pred  	%p36, %p32, %p35;
	selp.u32 	%r38, 1, 0, %p36;
	add.s32 	%r39, %r35, %r38;
	ld.global.u32 	%r40, [%rd12+12];
	setp.gt.s32 	%p37, %r2, %r40;
	setp.eq.s32 	%p38, %r2, %r40;
	add.s32 	%r41, %r45, 7;
	setp.lt.s32 	%p39, %r41, %r43;
	and.pred  	%p40, %p39, %p38;
	or.pred  	%p41, %p37, %p40;
	selp.u32 	%r42, 1, 0, %p41;
	add.s32 	%r44, %r39, %r42;
	add.s64 	%rd12, %rd12, 32;
	add.s32 	%r45, %r45, 8;
	setp.ne.s32 	%p42, %r45, 64;
	@%p42 bra 	$L__BB0_3;
	mul.wide.u32 	%rd10, %r44, 4;
	add.s64 	%rd11, %rd3, %rd10;
	st.global.u32 	[%rd11], %r2;
	add.s32 	%r43, %r43, 1;
	setp.ne.s32 	%p43, %r43, 64;
	@%p43 bra 	$L__BB0_2;
$L__BB0_5:
	ret;

}
	// .globl	_ZN3cub18CUB_300001_SM_10006detail11EmptyKernelIvEEvv
.visible .entry _ZN3cub18CUB_300001_SM_10006detail11EmptyKernelIvEEvv()
{


	ret;

}


// ===== COMPILED SASS (sm_100) =====

	.target	sm_100

	.elftype	@"ET_EXEC"


//--------------------- .note.nv.tkinfo           --------------------------
	.section	.note.nv.tkinfo,"",@"SHT_NOTE"
	.sectionflags	@"SHF_NOTE_NV_TKINFO"
	.tkinfo
        /*0018*/ 	.word	0x00000002
        /*0030*/ 	.string	""
        /*0030*/ 	.string	"ptxas"
        /*0030*/ 	.string	"Cuda compilation tools, release 13.0, V13.0.88"
        /*0030*/ 	.string	"Build cuda_13.0.r13.0/compiler.36424714_0"
        /*0030*/ 	.string	"-arch sm_100 -m 64 "



//--------------------- .note.nv.cuinfo           --------------------------
	.section	.note.nv.cuinfo,"",@"SHT_NOTE"
	.sectionflags	@"SHF_NOTE_NV_CUINFO"
        /*0018*/ 	.short	0x0002
        /*001a*/ 	.short	0x0064
        /*001c*/ 	.short	0x0082
	.zero		2


//--------------------- .nv.info                  --------------------------
	.section	.nv.info,"",@"SHT_CUDA_INFO"
	.align	4


	//----- nvinfo : EIATTR_REGCOUNT
	.align		4
        /*0000*/ 	.byte	0x04, 0x2f
        /*0002*/ 	.short	(.L_46 - .L_45)
	.align		4
.L_45:
        /*0004*/ 	.word	index@(_Z9rank_sortPiS_)
        /*0008*/ 	.word	0x00000020


	//----- nvinfo : EIATTR_FRAME_SIZE
	.align		4
.L_46:
        /*000c*/ 	.byte	0x04, 0x11
        /*000e*/ 	.short	(.L_48 - .L_47)
	.align		4
.L_47:
        /*0010*/ 	.word	index@(_Z9rank_sortPiS_)
        /*0014*/ 	.word	0x00000000


	//----- nvinfo : EIATTR_REGCOUNT
	.align		4
.L_48:
        /*0018*/ 	.byte	0x04, 0x2f
        /*001a*/ 	.short	(.L_50 - .L_49)
	.align		4
.L_49:
        /*001c*/ 	.word	index@(_ZN3cub18CUB_300001_SM_10006detail11EmptyKernelIvEEvv)
        /*0020*/ 	.word	0x00000004


	//----- nvinfo : EIATTR_FRAME_SIZE
	.align		4
.L_50:
        /*0024*/ 	.byte	0x04, 0x11
        /*0026*/ 	.short	(.L_52 - .L_51)
	.align		4
.L_51:
        /*0028*/ 	.word	index@(_ZN3cub18CUB_300001_SM_10006detail11EmptyKernelIvEEvv)
        /*002c*/ 	.word	0x00000000


	//----- nvinfo : EIATTR_MIN_STACK_SIZE
	.align		4
.L_52:
        /*0030*/ 	.byte	0x04, 0x12
        /*0032*/ 	.short	(.L_54 - .L_53)
	.align		4
.L_53:
        /*0034*/ 	.word	index@(_ZN3cub18CUB_300001_SM_10006detail11EmptyKernelIvEEvv)
        /*0038*/ 	.word	0x00000000


	//----- nvinfo : EIATTR_MIN_STACK_SIZE
	.align		4
.L_54:
        /*003c*/ 	.byte	0x04, 0x12
        /*003e*/ 	.short	(.L_56 - .L_55)
	.align		4
.L_55:
        /*0040*/ 	.word	index@(_Z9rank_sortPiS_)
        /*0044*/ 	.word	0x00000000
.L_56:


//--------------------- .nv.compat                --------------------------
	.section	.nv.compat,"",@"SHT_CUDA_COMPAT_INFO"
	.align	4
        /*0000*/ 	.byte	0x02, 0x09, 0x00, 0x00, 0x02, 0x02, 0x01, 0x00, 0x02, 0x05, 0x05, 0x00, 0x03, 0x07, 0x01, 0x01
        /*0010*/ 	.byte	0x02, 0x03, 0x00, 0x00, 0x02, 0x06, 0x01, 0x00, 0x04, 0x0b, 0x08, 0x00, 0x09, 0x00, 0x00, 0x00
        /*0020*/ 	.byte	0x00, 0x00, 0x00, 0x00


//--------------------- .nv.info._ZN3cub18CUB_300001_SM_10006detail11EmptyKernelIvEEvv --------------------------
	.section	.nv.info._ZN3cub18CUB_300001_SM_10006detail11EmptyKernelIvEEvv,"",@"SHT_CUDA_INFO"
	.sectionflags	@""
	.align	4


	//----- nvinfo : EIATTR_CUDA_API_VERSION
	.align		4
        /*0000*/ 	.byte	0x04, 0x37
        /*0002*/ 	.short	(.L_58 - .L_57)
.L_57:
        /*0004*/ 	.word	0x00000082


	//----- nvinfo : EIATTR_SPARSE_MMA_MASK
	.align		4
.L_58:
        /*0008*/ 	.byte	0x03, 0x50
        /*000a*/ 	.short	0x0000


	//----- nvinfo : EIATTR_MAXREG_COUNT
	.align		4
        /*000c*/ 	.byte	0x03, 0x1b
        /*000e*/ 	.short	0x00ff


	//----- nvinfo : EIATTR_MERCURY_ISA_VERSION
	.align		4
        /*0010*/ 	.byte	0x03, 0x5f
        /*0012*/ 	.short	0x0101


	//----- nvinfo : EIATTR_VRC_CTA_INIT_COUNT
	.align		4
        /*0014*/ 	.byte	0x02, 0x4a
	.zero		1
	.zero		1


	//----- nvinfo : EIATTR_EXIT_INSTR_OFFSETS
	.align		4
        /*0018*/ 	.byte	0x04, 0x1c
        /*001a*/ 	.short	(.L_60 - .L_59)


	//   ....[0]....
.L_59:
        /*001c*/ 	.word	0x00000010


	//----- nvinfo : EIATTR_SW_WAR
	.align		4
.L_60:
        /*0020*/ 	.byte	0x04, 0x36
        /*0022*/ 	.short	(.L_62 - .L_61)
.L_61:
        /*0024*/ 	.word	0x00000008
.L_62:


//--------------------- .nv.info._Z9rank_sortPiS_ --------------------------
	.section	.nv.info._Z9rank_sortPiS_,"",@"SHT_CUDA_INFO"
	.sectionflags	@""
	.align	4


	//----- nvinfo : EIATTR_CUDA_API_VERSION
	.align		4
        /*0000*/ 	.byte	0x04, 0x37
        /*0002*/ 	.short	(.L_64 - .L_63)
.L_63:
        /*0004*/ 	.word	0x00000082


	//----- nvinfo : EIATTR_KPARAM_INFO
	.align		4
.L_64:
        /*0008*/ 	.byte	0x04, 0x17
        /*000a*/ 	.short	(.L_66 - .L_65)
.L_65:
        /*000c*/ 	.word	0x00000000
        /*0010*/ 	.short	0x0001
        /*0012*/ 	.short	0x0008
        /*0014*/ 	.byte	0x00, 0xf5, 0x21, 0x00


	//----- nvinfo : EIATTR_KPARAM_INFO
	.align		4
.L_66:
        /*0018*/ 	.byte	0x04, 0x17
        /*001a*/ 	.short	(.L_68 - .L_67)
.L_67:
        /*001c*/ 	.word	0x00000000
        /*0020*/ 	.short	0x0000
        /*0022*/ 	.short	0x0000
        /*0024*/ 	.byte	0x00, 0xf5, 0x21, 0x00


	//----- nvinfo : EIATTR_SPARSE_MMA_MASK
	.align		4
.L_68:
        /*0028*/ 	.byte	0x03, 0x50
        /*002a*/ 	.short	0x0000


	//----- nvinfo : EIATTR_MAXREG_COUNT
	.align		4
        /*002c*/ 	.byte	0x03, 0x1b
        /*002e*/ 	.short	0x00ff


	//----- nvinfo : EIATTR_MERCURY_ISA_VERSION
	.align		4
        /*0030*/ 	.byte	0x03, 0x5f
        /*0032*/ 	.short	0x0101


	//----- nvinfo : EIATTR_VRC_CTA_INIT_COUNT
	.align		4
        /*0034*/ 	.byte	0x02, 0x4a
	.zero		1
	.zero		1


	//----- nvinfo : EIATTR_EXIT_INSTR_OFFSETS
	.align		4
        /*0038*/ 	.byte	0x04, 0x1c
        /*003a*/ 	.short	(.L_70 - .L_69)


	//   ....[0]....
.L_69:
        /*003c*/ 	.word	0x00000060


	//   ....[1]....
        /*0040*/ 	.word	0x00001960


	//----- nvinfo : EIATTR_CRS_STACK_SIZE
	.align		4
.L_70:
        /*0044*/ 	.byte	0x04, 0x1e
        /*0046*/ 	.short	(.L_72 - .L_71)
.L_71:
        /*0048*/ 	.word	0x00000000


	//----- nvinfo : EIATTR_CBANK_PARAM_SIZE
	.align		4
.L_72:
        /*004c*/ 	.byte	0x03, 0x19
        /*004e*/ 	.short	0x0010


	//----- nvinfo : EIATTR_PARAM_CBANK
	.align		4
        /*0050*/ 	.byte	0x04, 0x0a
        /*0052*/ 	.short	(.L_74 - .L_73)
	.align		4
.L_73:
        /*0054*/ 	.word	index@(.nv.constant0._Z9rank_sortPiS_)
        /*0058*/ 	.short	0x0380
        /*005a*/ 	.short	0x0010


	//----- nvinfo : EIATTR_SW_WAR
	.align		4
.L_74:
        /*005c*/ 	.byte	0x04, 0x36
        /*005e*/ 	.short	(.L_76 - .L_75)
.L_75:
        /*0060*/ 	.word	0x00000008
.L_76:


//--------------------- .nv.callgraph             --------------------------
	.section	.nv.callgraph,"",@"SHT_CUDA_CALLGRAPH"
	.align	4
	.sectionentsize	8
	.align		4
        /*0000*/ 	.word	0x00000000
	.align		4
        /*0004*/ 	.word	0xffffffff
	.align		4
        /*0008*/ 	.word	0x00000000
	.align		4
        /*000c*/ 	.word	0xfffffffe
	.align		4
        /*0010*/ 	.word	0x00000000
	.align		4
        /*0014*/ 	.word	0xfffffffd
	.align		4
        /*0018*/ 	.word	0x00000000
	.align		4
        /*001c*/ 	.word	0xfffffffc


//--------------------- .nv.constant4             --------------------------
	.section	.nv.constant4,"a",@progbits
	.align	8
	.align		8
.nv.constant4:
        /*0000*/ 	.dword	_ZN34_INTERNAL_bcc76691_4_k_cu_5adf1e284cuda3std3__45__cpo5beginE
	.align		8
        /*0008*/ 	.dword	_ZN34_INTERNAL_bcc76691_4_k_cu_5adf1e284cuda3std3__45__cpo3endE
	.align		8
        /*0010*/ 	.dword	_ZN34_INTERNAL_bcc76691_4_k_cu_5adf1e284cuda3std3__45__cpo6cbeginE
	.align		8
        /*0018*/ 	.dword	_ZN34_INTERNAL_bcc76691_4_k_cu_5adf1e284cuda3std3__45__cpo4cendE
	.align		8
        /*0020*/ 	.dword	_ZN34_INTERNAL_bcc76691_4_k_cu_5adf1e284cuda3std3__45__cpo6rbeginE
	.align		8
        /*0028*/ 	.dword	_ZN34_INTERNAL_bcc76691_4_k_cu_5adf1e284cuda3std3__45__cpo4rendE
	.align		8
        /*0030*/ 	.dword	_ZN34_INTERNAL_bcc76691_4_k_cu_5adf1e284cuda3std3__45__cpo7crbeginE
	.align		8
        /*0038*/ 	.dword	_ZN34_INTERNAL_bcc76691_4_k_cu_5adf1e284cuda3std3__45__cpo5crendE
	.align		8
        /*0040*/ 	.dword	_ZN34_INTERNAL_bcc76691_4_k_cu_5adf1e284cuda3std3__436_GLOBAL__N__bcc76691_4_k_cu_5adf1e286ignoreE
	.align		8
        /*0048*/ 	.dword	_ZN34_INTERNAL_bcc76691_4_k_cu_5adf1e284cuda3std3__419piecewise_constructE
	.align		8
        /*0050*/ 	.dword	_ZN34_INTERNAL_bcc76691_4_k_cu_5adf1e284cuda3std3__48in_placeE
	.align		8
        /*0058*/ 	.dword	_ZN34_INTERNAL_bcc76691_4_k_cu_5adf1e284cuda3std3__420unreachable_sentinelE
	.align		8
        /*0060*/ 	.dword	_ZN34_INTERNAL_bcc76691_4_k_cu_5adf1e284cuda3std3__47nulloptE
	.align		8
        /*0068*/ 	.dword	_ZN34_INTERNAL_bcc76691_4_k_cu_5adf1e284cuda3std3__48unexpectE
	.align		8
        /*0070*/ 	.dword	_ZN34_INTERNAL_bcc76691_4_k_cu_5adf1e284cuda3std6ranges3__45__cpo4swapE
	.align		8
        /*0078*/ 	.dword	_ZN34_INTERNAL_bcc76691_4_k_cu_5adf1e284cuda3std6ranges3__45__cpo9iter_moveE
	.align		8
        /*0080*/ 	.dword	_ZN34_INTERNAL_bcc76691_4_k_cu_5adf1e284cuda3std6ranges3__45__cpo5beginE
	.align		8
        /*0088*/ 	.dword	_ZN34_INTERNAL_bcc76691_4_k_cu_5adf1e284cuda3std6ranges3__45__cpo3endE
	.align		8
        /*0090*/ 	.dword	_ZN34_INTERNAL_bcc76691_4_k_cu_5adf1e284cuda3std6ranges3__45__cpo6cbeginE
	.align		8
        /*0098*/ 	.dword	_ZN34_INTERNAL_bcc76691_4_k_cu_5adf1e284cuda3std6ranges3__45__cpo4cendE
	.align		8
        /*00a0*/ 	.dword	_ZN34_INTERNAL_bcc76691_4_k_cu_5adf1e284cuda3std6ranges3__45__cpo7advanceE
	.align		8
        /*00a8*/ 	.dword	_ZN34_INTERNAL_bcc76691_4_k_cu_5adf1e284cuda3std6ranges3__45__cpo9iter_swapE
	.align		8
        /*00b0*/ 	.dword	_ZN34_INTERNAL_bcc76691_4_k_cu_5adf1e284cuda3std6ranges3__45__cpo4nextE
	.align		8
        /*00b8*/ 	.dword	_ZN34_INTERNAL_bcc76691_4_k_cu_5adf1e284cuda3std6ranges3__45__cpo4prevE
	.align		8
        /*00c0*/ 	.dword	_ZN34_INTERNAL_bcc76691_4_k_cu_5adf1e284cuda3std6ranges3__45__cpo4dataE
	.align		8
        /*00c8*/ 	.dword	_ZN34_INTERNAL_bcc76691_4_k_cu_5adf1e284cuda3std6ranges3__45__cpo5cdataE
	.align		8
        /*00d0*/ 	.dword	_ZN34_INTERNAL_bcc76691_4_k_cu_5adf1e284cuda3std6ranges3__45__cpo4sizeE
	.align		8
        /*00d8*/ 	.dword	_ZN34_INTERNAL_bcc76691_4_k_cu_5adf1e284cuda3std6ranges3__45__cpo5ssizeE
	.align		8
        /*00e0*/ 	.dword	_ZN34_INTERNAL_bcc76691_4_k_cu_5adf1e284cuda3std6ranges3__45__cpo8distanceE
	.align		8
        /*00e8*/ 	.dword	_ZN34_INTERNAL_bcc76691_4_k_cu_5adf1e286thrust24THRUST_300001_SM_1000_NS8cuda_cub3parE
	.align		8
        /*00f0*/ 	.dword	_ZN34_INTERNAL_bcc76691_4_k_cu_5adf1e286thrust24THRUST_300001_SM_1000_NS8cuda_cub10par_nosyncE
	.align		8
        /*00f8*/ 	.dword	_ZN34_INTERNAL_bcc76691_4_k_cu_5adf1e286thrust24THRUST_300001_SM_1000_NS6system6detail10sequential3seqE
	.align		8
        /*0100*/ 	.dword	_ZN34_INTERNAL_bcc76691_4_k_cu_5adf1e286thrust24THRUST_300001_SM_1000_NS6system3cpp3parE
	.align		8
        /*0108*/ 	.dword	_ZN34_INTERNAL_bcc76691_4_k_cu_5adf1e286thrust24THRUST_300001_SM_1000_NS12placeholders2_1E
	.align		8
        /*0110*/ 	.dword	_ZN34_INTERNAL_bcc76691_4_k_cu_5adf1e286thrust24THRUST_300001_SM_1000_NS12placeholders2_2E
	.align		8
        /*0118*/ 	.dword	_ZN34_INTERNAL_bcc76691_4_k_cu_5adf1e286thrust24THRUST_300001_SM_1000_NS12placeholders2_3E
	.align		8
        /*0120*/ 	.dword	_ZN34_INTERNAL_bcc76691_4_k_cu_5adf1e286thrust24THRUST_300001_SM_1000_NS12placeholders2_4E
	.align		8
        /*0128*/ 	.dword	_ZN34_INTERNAL_bcc76691_4_k_cu_5adf1e286thrust24THRUST_300001_SM_1000_NS12placeholders2_5E
	.align		8
        /*0130*/ 	.dword	_ZN34_INTERNAL_bcc76691_4_k_cu_5adf1e286thrust24THRUST_300001_SM_1000_NS12placeholders2_6E
	.align		8
        /*0138*/ 	.dword	_ZN34_INTERNAL_bcc76691_4_k_cu_5adf1e286thrust24THRUST_300001_SM_1000_NS12placeholders2_7E
	.align		8
        /*0140*/ 	.dword	_ZN34_INTERNAL_bcc76691_4_k_cu_5adf1e286thrust24THRUST_300001_SM_1000_NS12placeholders2_8E
	.align		8
        /*0148*/ 	.dword	_ZN34_INTERNAL_bcc76691_4_k_cu_5adf1e286thrust24THRUST_300001_SM_1000_NS12placeholders2_9E
	.align		8
        /*0150*/ 	.dword	_ZN34_INTERNAL_bcc76691_4_k_cu_5adf1e286thrust24THRUST_300001_SM_1000_NS12placeholders3_10E
	.align		8
        /*0158*/ 	.dword	_ZN34_INTERNAL_bcc76691_4_k_cu_5adf1e286thrust24THRUST_300001_SM_1000_NS3seqE
	.align		8
        /*0160*/ 	.dword	_ZN34_INTERNAL_bcc76691_4_k_cu_5adf1e286thrust24THRUST_300001_SM_1000_NS6deviceE


//--------------------- .text._ZN3cub18CUB_300001_SM_10006detail11EmptyKernelIvEEvv --------------------------
	.section	.text._ZN3cub18CUB_300001_SM_10006detail11EmptyKernelIvEEvv,"ax",@progbits
	.align	128
        .global         _ZN3cub18CUB_300001_SM_10006detail11EmptyKernelIvEEvv
        .type           _ZN3cub18CUB_300001_SM_10006detail11EmptyKernelIvEEvv,@function
        .size           _ZN3cub18CUB_300001_SM_10006detail11EmptyKernelIvEEvv,(.L_x_3 - _ZN3cub18CUB_300001_SM_10006detail11EmptyKernelIvEEvv)
        .other          _ZN3cub18CUB_300001_SM_10006detail11EmptyKernelIvEEvv,@"STO_CUDA_ENTRY STV_DEFAULT"
_ZN3cub18CUB_300001_SM_10006detail11EmptyKernelIvEEvv:
.text._ZN3cub18CUB_300001_SM_10006detail11EmptyKernelIvEEvv:
[----:B------:R-:W-:Y:S01]  /*0000*/  LDC R1, c[0x0][0x37c] ;  /* 0x0000df00ff017b82 */ /* 0x000fe20000000800 */
[----:B------:R-:W-:Y:S05]  /*0010*/  EXIT ;  /* 0x000000000000794d */ /* 0x000fea0003800000 */
.L_x_0:
[----:B------:R-:W-:-:S00]  /*0020*/  BRA `(.L_x_0) ;  /* 0xfffffffc00fc7947 */ /* 0x000fc0000383ffff */
[----:B------:R-:W-:-:S00]  /*0030*/  NOP ;  /* 0x0000000000007918 */ /* 0x000fc00000000000 */
        /* <DEDUP_REMOVED lines=12> */
.L_x_3:


//--------------------- .text._Z9rank_sortPiS_    --------------------------
	.section	.text._Z9rank_sortPiS_,"ax",@progbits
	.align	128
        .global         _Z9rank_sortPiS_
        .type           _Z9rank_sortPiS_,@function
        .size           _Z9rank_sortPiS_,(.L_x_4 - _Z9rank_sortPiS_)
        .other          _Z9rank_sortPiS_,@"STO_CUDA_ENTRY STV_DEFAULT"
_Z9rank_sortPiS_:
.text._Z9rank_sortPiS_:
[----:B------:R-:W-:Y:S01]  /*0000*/  LDC R1, c[0x0][0x37c] ;  /* 0x0000df00ff017b82 */ /* 0x000fe20000000800 */
[----:B------:R-:W0:Y:S07]  /*0010*/  S2R R3, SR_TID.X ;  /* 0x0000000000037919 */ /* 0x000e2e0000002100 */
[----:B------:R-:W0:Y:S08]  /*0020*/  S2UR UR4, SR_CTAID.X ;  /* 0x00000000000479c3 */ /* 0x000e300000002500 */
[----:B------:R-:W0:Y:S02]  /*0030*/  LDC R6, c[0x0][0x360] ;  /* 0x0000d800ff067b82 */ /* 0x000e240000000800 */
[----:B0-----:R-:W-:-:S05]  /*0040*/  IMAD R6, R6, UR4, R3 ;  /* 0x0000000406067c24 */ /* 0x001fca000f8e0203 */
[----:B------:R-:W-:-:S13]  /*0050*/  ISETP.GT.AND P0, PT, R6, 0x3f, PT ;  /* 0x0000003f0600780c */ /* 0x000fda0003f04270 */
[----:B------:R-:W-:Y:S05]  /*0060*/  @P0 EXIT ;  /* 0x000000000000094d */ /* 0x000fea0003800000 */
[----:B------:R-:W0:Y:S01]  /*0070*/  LDC.64 R8, c[0x0][0x380] ;  /* 0x0000e000ff087b82 */ /* 0x000e220000000a00 */
[----:B------:R-:W1:Y:S01]  /*0080*/  LDCU.64 UR6, c[0x0][0x358] ;  /* 0x00006b00ff0677ac */ /* 0x000e620008000a00 */
[----:B------:R-:W2:Y:S06]  /*0090*/  LDCU.64 UR4, c[0x0][0x380] ;  /* 0x00007000ff0477ac */ /* 0x000eac0008000a00 */
[----:B------:R-:W3:Y:S01]  /*00a0*/  LDC.64 R2, c[0x0][0x388] ;  /* 0x0000e200ff027b82 */ /* 0x000ee20000000a00 */
[----:B0-----:R-:W-:-:S05]  /*00b0*/  IMAD.WIDE R8, R6, 0x4, R8 ;  /* 0x0000000406087825 */ /* 0x001fca00078e0208 */
[----:B-1----:R0:W5:Y:S01]  /*00c0*/  LDG.E R0, desc[UR6][R8.64] ;  /* 0x0000000608007981 */ /* 0x002162000c1e1900 */
[----:B--2---:R-:W-:-:S04]  /*00d0*/  UIADD3 UR4, UP0, UPT, UR4, 0x10, URZ ;  /* 0x0000001004047890 */ /* 0x004fc8000ff1e0ff */
[----:B------:R-:W-:Y:S02]  /*00e0*/  UIADD3.X UR5, UPT, UPT, URZ, UR5, URZ, UP0, !UPT ;  /* 0x00000005ff057290 */ /* 0x000fe400087fe4ff */
[----:B------:R-:W-:-:S04]  /*00f0*/  IMAD.U32 R4, RZ, RZ, UR4 ;  /* 0x00000004ff047e24 */ /* 0x000fc8000f8e00ff */
[----:B0--3--:R-:W-:-:S07]  /*0100*/  IMAD.U32 R5, RZ, RZ, UR5 ;  /* 0x00000005ff057e24 */ /* 0x009fce000f8e00ff */
.L_x_1:
[----:B------:R-:W2:Y:S04]  /*0110*/  LDG.E R27, desc[UR6][R4.64+-0xc] ;  /* 0xfffff406041b7981 */ /* 0x000ea8000c1e1900 */
[----:B------:R-:W3:Y:S04]  /*0120*/  LDG.E R25, desc[UR6][R4.64+-0x10] ;  /* 0xfffff00604197981 */ /* 0x000ee8000c1e1900 */
[----:B------:R-:W4:Y:S04]  /*0130*/  LDG.E R29, desc[UR6][R4.64+-0x8] ;  /* 0xfffff806041d7981 */ /* 0x000f28000c1e1900 */
        /* <DEDUP_REMOVED lines=14> */
[----:B------:R-:W4:Y:S01]  /*0220*/  LDG.E R23, desc[UR6][R4.64+0x34] ;  /* 0x0000340604177981 */ /* 0x000f22000c1e1900 */
[----:B------:R-:W-:Y:S01]  /*0230*/  IMAD.MOV.U32 R16, RZ, RZ, 0x2 ;  /* 0x00000002ff107424 */ /* 0x000fe200078e00ff */
[----:B--2--5:R-:W-:-:S02]  /*0240*/  ISETP.NE.AND P0, PT, R0, R27, PT ;  /* 0x0000001b0000720c */ /* 0x024fc40003f05270 */
[----:B---3--:R-:W-:Y:S02]  /*0250*/  ISETP.NE.AND P2, PT, R0, R25, PT ;  /* 0x000000190000720c */ /* 0x008fe40003f45270 */
[C---:B------:R-:W-:Y:S02]  /*0260*/  ISETP.GT.AND P0, PT, R6.reuse, 0x1, !P0 ;  /* 0x000000010600780c */ /* 0x040fe40004704270 */
[----:B------:R-:W-:Y:S02]  /*0270*/  ISETP.GT.AND P2, PT, R6, RZ, !P2 ;  /* 0x000000ff0600720c */ /* 0x000fe40005744270 */
[C---:B------:R-:W-:Y:S02]  /*0280*/  ISETP.GT.OR P0, PT, R0.reuse, R27, P0 ;  /* 0x0000001b0000720c */ /* 0x040fe40000704670 */
[C---:B------:R-:W-:Y:S01]  /*0290*/  ISETP.GT.OR P2, PT, R0.reuse, R25, P2 ;  /* 0x000000190000720c */ /* 0x040fe20001744670 */
[----:B------:R-:W2:Y:S01]  /*02a0*/  LDG.E R27, desc[UR6][R4.64+0x3c] ;  /* 0x00003c06041b7981 */ /* 0x000ea2000c1e1900 */
[----:B----4-:R-:W-:-:S03]  /*02b0*/  ISETP.NE.AND P1, PT, R0, R29, PT ;  /* 0x0000001d0000720c */ /* 0x010fc60003f25270 */
[----:B------:R-:W3:Y:S01]  /*02c0*/  LDG.E R25, desc[UR6][R4.64+0x38] ;  /* 0x0000380604197981 */ /* 0x000ee2000c1e1900 */
[----:B------:R-:W-:Y:S02]  /*02d0*/  ISETP.GT.AND P1, PT, R6, 0x2, !P1 ;  /* 0x000000020600780c */ /* 0x000fe40004f24270 */
[C---:B------:R-:W-:Y:S02]  /*02e0*/  ISETP.NE.AND P3, PT, R0.reuse, R22, PT ;  /* 0x000000160000720c */ /* 0x040fe40003f65270 */
[----:B------:R-:W-:Y:S01]  /*02f0*/  ISETP.GT.OR P1, PT, R0, R29, P1 ;  /* 0x0000001d0000720c */ /* 0x000fe20000f24670 */
[----:B------:R-:W-:Y:S01]  /*0300*/  @!P0 IMAD.MOV R16, RZ, RZ, 0x1 ;  /* 0x00000001ff108424 */ /* 0x000fe200078e02ff */
[----:B------:R-:W-:Y:S01]  /*0310*/  SEL R14, RZ, 0x1, !P0 ;  /* 0x00000001ff0e7807 */ /* 0x000fe20004000000 */
[----:B------:R-:W4:Y:S01]  /*0320*/  LDG.E R29, desc[UR6][R4.64+0x40] ;  /* 0x00004006041d7981 */ /* 0x000f22000c1e1900 */
[----:B------:R-:W-:-:S03]  /*0330*/  ISETP.GT.AND P0, PT, R6, 0x3, !P3 ;  /* 0x000000030600780c */ /* 0x000fc60005f04270 */
[----:B------:R-:W-:Y:S01]  /*0340*/  @!P2 IMAD.MOV R16, RZ, RZ, R14 ;  /* 0x000000ffff10a224 */ /* 0x000fe200078e020e */
[C---:B------:R-:W-:Y:S02]  /*0350*/  ISETP.GT.OR P0, PT, R0.reuse, R22, P0 ;  /* 0x000000160000720c */ /* 0x040fe40000704670 */
[----:B------:R-:W-:Y:S01]  /*0360*/  ISETP.NE.AND P2, PT, R0, R12, PT ;  /* 0x0000000c0000720c */ /* 0x000fe20003f45270 */
[----:B------:R-:W-:-:S03]  /*0370*/  VIADD R14, R16, 0x1 ;  /* 0x00000001100e7836 */ /* 0x000fc60000000000 */
[----:B------:R-:W-:Y:S01]  /*0380*/  ISETP.GT.AND P2, PT, R6, 0x4, !P2 ;  /* 0x000000040600780c */ /* 0x000fe20005744270 */
[----:B------:R-:W-:-:S03]  /*0390*/  @!P1 IMAD.MOV R14, RZ, RZ, R16 ;  /* 0x000000ffff0e9224 */ /* 0x000fc600078e0210 */
[C---:B------:R-:W-:Y:S02]  /*03a0*/  ISETP.GT.OR P1, PT, R0.reuse, R12, P2 ;  /* 0x0000000c0000720c */ /* 0x040fe40001724670 */
[----:B------:R-:W4:Y:S01]  /*03b0*/  LDG.E R12, desc[UR6][R4.64+0x44] ;  /* 0x00004406040c7981 */ /* 0x000f22000c1e1900 */
[-C--:B------:R-:W-:Y:S01]  /*03c0*/  ISETP.NE.AND P2, PT, R0, R10.reuse, PT ;  /* 0x0000000a0000720c */ /* 0x080fe20003f45270 */
[----:B------:R-:W-:Y:S02]  /*03d0*/  VIADD R16, R14, 0x1 ;  /* 0x000000010e107836 */ /* 0x000fe40000000000 */
[----:B------:R-:W-:Y:S01]  /*03e0*/  @!P0 IMAD.MOV R16, RZ, RZ, R14 ;  /* 0x000000ffff108224 */ /* 0x000fe200078e020e */
[----:B------:R-:W-:Y:S01]  /*03f0*/  ISETP.GT.AND P0, PT, R6, 0x5, !P2 ;  /* 0x000000050600780c */ /* 0x000fe20005704270 */
[----:B------:R-:W4:Y:S03]  /*0400*/  LDG.E R14, desc[UR6][R4.64+0x48] ;  /* 0x00004806040e7981 */ /* 0x000f26000c1e1900 */
[----:B------:R-:W-:Y:S01]  /*0410*/  ISETP.GT.OR P0, PT, R0, R10, P0 ;  /* 0x0000000a0000720c */ /* 0x000fe20000704670 */
[----:B------:R-:W-:-:S02]  /*0420*/  VIADD R10, R16, 0x1 ;  /* 0x00000001100a7836 */ /* 0x000fc40000000000 */
[----:B------:R-:W-:Y:S02]  /*0430*/  @!P1 IMAD.MOV R10, RZ, RZ, R16 ;  /* 0x000000ffff0a9224 */ /* 0x000fe400078e0210 */
[----:B------:R-:W4:Y:S02]  /*0440*/  LDG.E R16, desc[UR6][R4.64+0x4c] ;  /* 0x00004c0604107981 */ /* 0x000f24000c1e1900 */
[----:B------:R-:W-:-:S06]  /*0450*/  VIADD R22, R10, 0x1 ;  /* 0x000000010a167836 */ /* 0x000fcc0000000000 */
[----:B------:R-:W-:Y:S02]  /*0460*/  @!P0 IMAD.MOV R22, RZ, RZ, R10 ;  /* 0x000000ffff168224 */ /* 0x000fe400078e020a */
[----:B------:R-:W4:Y:S01]  /*0470*/  LDG.E R10, desc[UR6][R4.64+0x50] ;  /* 0x00005006040a7981 */ /* 0x000f22000c1e1900 */
[----:B------:R-:W-:-:S04]  /*0480*/  ISETP.NE.AND P1, PT, R0, R8, PT ;  /* 0x000000080000720c */ /* 0x000fc80003f25270 */
[----:B------:R-:W-:-:S04]  /*0490*/  ISETP.GT.AND P1, PT, R6, 0x6, !P1 ;  /* 0x000000060600780c */ /* 0x000fc80004f24270 */
[C---:B------:R-:W-:Y:S02]  /*04a0*/  ISETP.GT.OR P1, PT, R0.reuse, R8, P1 ;  /* 0x000000080000720c */ /* 0x040fe40000f24670 */
[----:B------:R-:W4:Y:S01]  /*04b0*/  LDG.E R8, desc[UR6][R4.64+0x54] ;  /* 0x0000540604087981 */ /* 0x000f22000c1e1900 */
[----:B------:R-:W-:-:S04]  /*04c0*/  ISETP.NE.AND P0, PT, R0, R7, PT ;  /* 0x000000070000720c */ /* 0x000fc80003f05270 */
[----:B------:R-:W-:Y:S02]  /*04d0*/  ISETP.GT.AND P0, PT, R6, 0x7, !P0 ;  /* 0x000000070600780c */ /* 0x000fe40004704270 */
[C---:B------:R-:W-:Y:S02]  /*04e0*/  ISETP.NE.AND P2, PT, R0.reuse, R18, PT ;  /* 0x000000120000720c */ /* 0x040fe40003f45270 */
[----:B------:R-:W-:Y:S01]  /*04f0*/  ISETP.GT.OR P0, PT, R0, R7, P0 ;  /* 0x000000070000720c */ /* 0x000fe20000704670 */
[----:B------:R-:W-:Y:S02]  /*0500*/  VIADD R7, R22, 0x1 ;  /* 0x0000000116077836 */ /* 0x000fe40000000000 */
[----:B------:R-:W-:Y:S01]  /*0510*/  @!P1 IMAD.MOV R7, RZ, RZ, R22 ;  /* 0x000000ffff079224 */ /* 0x000fe200078e0216 */
[----:B------:R-:W-:Y:S02]  /*0520*/  ISETP.GT.AND P1, PT, R6, 0x8, !P2 ;  /* 0x000000080600780c */ /* 0x000fe40005724270 */
[----:B------:R-:W-:-:S02]  /*0530*/  ISETP.NE.AND P2, PT, R0, R20, PT ;  /* 0x000000140000720c */ /* 0x000fc40003f45270 */
[----:B------:R-:W-:Y:S02]  /*0540*/  ISETP.GT.OR P1, PT, R0, R18, P1 ;  /* 0x000000120000720c */ /* 0x000fe40000f24670 */
[----:B------:R-:W-:Y:S01]  /*0550*/  ISETP.GT.AND P2, PT, R6, 0x9, !P2 ;  /* 0x000000090600780c */ /* 0x000fe20005744270 */
[----:B------:R-:W-:Y:S02]  /*0560*/  VIADD R18, R7, 0x1 ;  /* 0x0000000107127836 */ /* 0x000fe40000000000 */
[----:B------:R-:W-:Y:S01]  /*0570*/  @!P0 IMAD.MOV R18, RZ, RZ, R7 ;  /* 0x000000ffff128224 */ /* 0x000fe200078e0207 */
[C---:B------:R-:W-:Y:S01]  /*0580*/  ISETP.GT.OR P2, PT, R0.reuse, R20, P2 ;  /* 0x000000140000720c */ /* 0x040fe20001744670 */
[----:B------:R-:W4:Y:S01]  /*0590*/  LDG.E R7, desc[UR6][R4.64+0x58] ;  /* 0x0000580604077981 */ /* 0x000f22000c1e1900 */
[----:B------:R-:W-:Y:S01]  /*05a0*/  ISETP.NE.AND P0, PT, R0, R9, PT ;  /* 0x000000090000720c */ /* 0x000fe20003f05270 */
[----:B------:R-:W-:-:S03]  /*05b0*/  VIADD R20, R18, 0x1 ;  /* 0x0000000112147836 */ /* 0x000fc60000000000 */
[----:B------:R-:W-:Y:S01]  /*05c0*/  ISETP.GT.AND P0, PT, R6, 0xa, !P0 ;  /* 0x0000000a0600780c */ /* 0x000fe20004704270 */
[----:B------:R-:W-:Y:S01]  /*05d0*/  @!P1 IMAD.MOV R20, RZ, RZ, R18 ;  /* 0x000000ffff149224 */ /* 0x000fe200078e0212 */
[C---:B------:R-:W-:Y:S02]  /*05e0*/  ISETP.NE.AND P1, PT, R0.reuse, R11, PT ;  /* 0x0000000b0000720c */ /* 0x040fe40003f25270 */
[----:B------:R-:W-:Y:S02]  /*05f0*/  ISETP.GT.OR P0, PT, R0, R9, P0 ;  /* 0x000000090000720c */ /* 0x000fe40000704670 */
[----:B------:R-:W4:Y:S01]  /*0600*/  LDG.E R9, desc[UR6][R4.64+0x5c] ;  /* 0x00005c0604097981 */ /* 0x000f22000c1e1900 */
[----:B------:R-:W-:Y:S01]  /*0610*/  VIADD R18, R20, 0x1 ;  /* 0x0000000114127836 */ /* 0x000fe20000000000 */
[----:B------:R-:W-:Y:S01]  /*0620*/  ISETP.GT.AND P1, PT, R6, 0xb, !P1 ;  /* 0x0000000b0600780c */ /* 0x000fe20004f24270 */
[----:B------:R-:W-:Y:S01]  /*0630*/  @!P2 IMAD.MOV R18, RZ, RZ, R20 ;  /* 0x000000ffff12a224 */ /* 0x000fe200078e0214 */
[----:B------:R-:W-:-:S02]  /*0640*/  ISETP.NE.AND P2, PT, R0, R13, PT ;  /* 0x0000000d0000720c */ /* 0x000fc40003f45270 */
[----:B------:R-:W-:Y:S02]  /*0650*/  ISETP.GT.OR P1, PT, R0, R11, P1 ;  /* 0x0000000b0000720c */ /* 0x000fe40000f24670 */
[----:B------:R-:W-:Y:S01]  /*0660*/  ISETP.GT.AND P2, PT, R6, 0xc, !P2 ;  /* 0x0000000c0600780c */ /* 0x000fe20005744270 */
[----:B------:R-:W4:Y:S01]  /*0670*/  LDG.E R11, desc[UR6][R4.64+0x60] ;  /* 0x00006006040b7981 */ /* 0x000f22000c1e1900 */
[----:B------:R-:W-:Y:S02]  /*0680*/  VIADD R20, R18, 0x1 ;  /* 0x0000000112147836 */ /* 0x000fe40000000000 */
[----:B------:R-:W-:Y:S01]  /*0690*/  @!P0 IMAD.MOV R20, RZ, RZ, R18 ;  /* 0x000000ffff148224 */ /* 0x000fe200078e0212 */
[C---:B------:R-:W-:Y:S02]  /*06a0*/  ISETP.GT.OR P0, PT, R0.reuse, R13, P2 ;  /* 0x0000000d0000720c */ /* 0x040fe40001704670 */
[C---:B------:R-:W-:Y:S01]  /*06b0*/  ISETP.NE.AND P2, PT, R0.reuse, R15, PT ;  /* 0x0000000f0000720c */ /* 0x040fe20003f45270 */
[----:B------:R-:W4:Y:S01]  /*06c0*/  LDG.E R13, desc[UR6][R4.64+0x64] ;  /* 0x00006406040d7981 */ /* 0x000f22000c1e1900 */
[----:B------:R-:W-:-:S02]  /*06d0*/  ISETP.NE.AND P3, PT, R0, R17, PT ;  /* 0x000000110000720c */ /* 0x000fc40003f65270 */
[----:B------:R-:W-:Y:S01]  /*06e0*/  ISETP.GT.AND P2, PT, R6, 0xd, !P2 ;  /* 0x0000000d0600780c */ /* 0x000fe20005744270 */
[----:B------:R-:W-:Y:S02]  /*06f0*/  VIADD R18, R20, 0x1 ;  /* 0x0000000114127836 */ /* 0x000fe40000000000 */
[----:B------:R-:W-:Y:S01]  /*0700*/  @!P1 IMAD.MOV R18, RZ, RZ, R20 ;  /* 0x000000ffff129224 */ /* 0x000fe200078e0214 */
[----:B------:R-:W-:Y:S02]  /*0710*/  ISETP.GT.OR P1, PT, R0, R15, P2 ;  /* 0x0000000f0000720c */ /* 0x000fe40001724670 */
[----:B------:R-:W-:Y:S01]  /*0720*/  ISETP.GT.AND P2, PT, R6, 0xe, !P3 ;  /* 0x0000000e0600780c */ /* 0x000fe20005f44270 */
[----:B------:R-:W4:Y:S01]  /*0730*/  LDG.E R15, desc[UR6][R4.64+0x68] ;  /* 0x00006806040f7981 */ /* 0x000f22000c1e1900 */
[----:B------:R-:W-:Y:S02]  /*0740*/  VIADD R20, R18, 0x1 ;  /* 0x0000000112147836 */ /* 0x000fe40000000000 */
[----:B------:R-:W-:Y:S01]  /*0750*/  @!P0 IMAD.MOV R20, RZ, RZ, R18 ;  /* 0x000000ffff148224 */ /* 0x000fe200078e0212 */
[----:B------:R-:W-:-:S02]  /*0760*/  ISETP.GT.OR P0, PT, R0, R17, P2 ;  /* 0x000000110000720c */ /* 0x000fc40001704670 */
[C---:B------:R-:W-:Y:S01]  /*0770*/  ISETP.NE.AND P2, PT, R0.reuse, R19, PT ;  /* 0x000000130000720c */ /* 0x040fe20003f45270 */
[----:B------:R-:W4:Y:S01]  /*0780*/  LDG.E R17, desc[UR6][R4.64+0x6c] ;  /* 0x00006c0604117981 */ /* 0x000f22000c1e1900 */
[----:B------:R-:W-:Y:S02]  /*0790*/  ISETP.NE.AND P3, PT, R0, R21, PT ;  /* 0x000000150000720c */ /* 0x000fe40003f65270 */
[----:B------:R-:W-:Y:S01]  /*07a0*/  ISETP.GT.AND P2, PT, R6, 0xf, !P2 ;  /* 0x0000000f0600780c */ /* 0x000fe20005744270 */
[----:B------:R-:W-:Y:S02]  /*07b0*/  VIADD R18, R20, 0x1 ;  /* 0x0000000114127836 */ /* 0x000fe40000000000 */
[----:B------:R-:W-:Y:S01]  /*07c0*/  @!P1 IMAD.MOV R18, RZ, RZ, R20 ;  /* 0x000000ffff129224 */ /* 0x000fe200078e0214 */
[----:B------:R-:W-:Y:S02]  /*07d0*/  ISETP.GT.OR P1, PT, R0, R19, P2 ;  /* 0x000000130000720c */ /* 0x000fe40001724670 */
[----:B------:R-:W-:Y:S01]  /*07e0*/  ISETP.GT.AND P2, PT, R6, 0x10, !P3 ;  /* 0x000000100600780c */ /* 0x000fe20005f44270 */
[----:B------:R-:W4:Y:S01]  /*07f0*/  LDG.E R19, desc[UR6][R4.64+0x70] ;  /* 0x0000700604137981 */ /* 0x000f22000c1e1900 */
[----:B------:R-:W-:-:S02]  /*0800*/  VIADD R20, R18, 0x1 ;  /* 0x0000000112147836 */ /* 0x000fc40000000000 */
[----:B------:R-:W-:Y:S01]  /*0810*/  @!P0 IMAD.MOV R20, RZ, RZ, R18 ;  /* 0x000000ffff148224 */ /* 0x000fe200078e0212 */
[C---:B------:R-:W-:Y:S02]  /*0820*/  ISETP.GT.OR P0, PT, R0.reuse, R21, P2 ;  /* 0x000000150000720c */ /* 0x040fe40001704670 */
[----:B------:R-:W-:Y:S01]  /*0830*/  ISETP.NE.AND P2, PT, R0, R23, PT ;  /* 0x000000170000720c */ /* 0x000fe20003f45270 */
[----:B------:R-:W4:Y:S01]  /*0840*/  LDG.E R21, desc[UR6][R4.64+0x74] ;  /* 0x0000740604157981 */ /* 0x000f22000c1e1900 */
[----:B------:R-:W-:Y:S02]  /*0850*/  VIADD R18, R20, 0x1 ;  /* 0x0000000114127836 */ /* 0x000fe40000000000 */
[----:B------:R-:W-:Y:S01]  /*0860*/  ISETP.GT.AND P2, PT, R6, 0x11, !P2 ;  /* 0x000000110600780c */ /* 0x000fe20005744270 */
[----:B------:R-:W-:-:S03]  /*0870*/  @!P1 IMAD.MOV R18, RZ, RZ, R20 ;  /* 0x000000ffff129224 */ /* 0x000fc600078e0214 */
[----:B------:R-:W-:Y:S01]  /*0880*/  ISETP.GT.OR P1, PT, R0, R23, P2 ;  /* 0x000000170000720c */ /* 0x000fe20001724670 */
[----:B------:R-:W-:Y:S01]  /*0890*/  VIADD R20, R18, 0x1 ;  /* 0x0000000112147836 */ /* 0x000fe20000000000 */
[----:B------:R-:W4:Y:S01]  /*08a0*/  LDG.E R23, desc[UR6][R4.64+0x78] ;  /* 0x0000780604177981 */ /* 0x000f22000c1e1900 */
[----:B------:R-:W-:-:S04]  /*08b0*/  @!P0 IMAD.MOV R20, RZ, RZ, R18 ;  /* 0x000000ffff148224 */ /* 0x000fc800078e0212 */
[----:B------:R-:W-:-:S06]  /*08c0*/  VIADD R18, R20, 0x1 ;  /* 0x0000000114127836 */ /* 0x000fcc0000000000 */
[----:B------:R-:W-:-:S04]  /*08d0*/  @!P1 IMAD.MOV R18, RZ, RZ, R20 ;  /* 0x000000ffff129224 */ /* 0x000fc800078e0214 */
[----:B------:R-:W-:Y:S01]  /*08e0*/  VIADD R20, R18, 0x1 ;  /* 0x0000000112147836 */ /* 0x000fe20000000000 */
[----:B---3--:R-:W-:-:S04]  /*08f0*/  ISETP.NE.AND P3, PT, R0, R25, PT ;  /* 0x000000190000720c */ /* 0x008fc80003f65270 */
[----:B------:R-:W-:-:S04]  /*0900*/  ISETP.GT.AND P2, PT, R6, 0x12, !P3 ;  /* 0x000000120600780c */ /* 0x000fc80005f44270 */
[C---:B------:R-:W-:Y:S02]  /*0910*/  ISETP.GT.OR P0, PT, R0.reuse, R25, P2 ;  /* 0x000000190000720c */ /* 0x040fe40001704670 */
[C---:B--2---:R-:W-:Y:S01]  /*0920*/  ISETP.NE.AND P2, PT, R0.reuse, R27, PT ;  /* 0x0000001b0000720c */ /* 0x044fe20003f45270 */
[----:B------:R-:W2:Y:S01]  /*0930*/  LDG.E R25, desc[UR6][R4.64+0x7c] ;  /* 0x00007c0604197981 */ /* 0x000ea2000c1e1900 */
[----:B----4-:R-:W-:Y:S02]  /*0940*/  ISETP.NE.AND P3, PT, R0, R29, PT ;  /* 0x0000001d0000720c */ /* 0x010fe40003f65270 */
[----:B------:R-:W-:-:S04]  /*0950*/  ISETP.GT.AND P2, PT, R6, 0x13, !P2 ;  /* 0x000000130600780c */ /* 0x000fc80005744270 */
[----:B------:R-:W-:Y:S02]  /*0960*/  ISETP.GT.OR P1, PT, R0, R27, P2 ;  /* 0x0000001b0000720c */ /* 0x000fe40001724670 */
[----:B------:R-:W-:Y:S01]  /*0970*/  ISETP.GT.AND P2, PT, R6, 0x14, !P3 ;  /* 0x000000140600780c */ /* 0x000fe20005f44270 */
[----:B------:R-:W3:Y:S01]  /*0980*/  LDG.E R27, desc[UR6][R4.64+0x80] ;  /* 0x00008006041b7981 */ /* 0x000ee2000c1e1900 */
[----:B------:R-:W-:Y:S02]  /*0990*/  @!P0 IMAD.MOV R20, RZ, RZ, R18 ;  /* 0x000000ffff148224 */ /* 0x000fe400078e0212 */
[C---:B------:R-:W-:Y:S02]  /*09a0*/  ISETP.GT.OR P0, PT, R0.reuse, R29, P2 ;  /* 0x0000001d0000720c */ /* 0x040fe40001704670 */
[----:B------:R-:W-:Y:S01]  /*09b0*/  ISETP.NE.AND P2, PT, R0, R12, PT ;  /* 0x0000000c0000720c */ /* 0x000fe20003f45270 */
[----:B------:R-:W4:Y:S01]  /*09c0*/  LDG.E R29, desc[UR6][R4.64+0x84] ;  /* 0x00008406041d7981 */ /* 0x000f22000c1e1900 */
[----:B------:R-:W-:-:S02]  /*09d0*/  VIADD R18, R20, 0x1 ;  /* 0x0000000114127836 */ /* 0x000fc40000000000 */
[----:B------:R-:W-:Y:S02]  /*09e0*/  ISETP.GT.AND P2, PT, R6, 0x15, !P2 ;  /* 0x000000150600780c */ /* 0x000fe40005744270 */
[C---:B------:R-:W-:Y:S01]  /*09f0*/  ISETP.NE.AND P3, PT, R0.reuse, R14, PT ;  /* 0x0000000e0000720c */ /* 0x040fe20003f65270 */
[----:B------:R-:W-:Y:S01]  /*0a00*/  @!P1 IMAD.MOV R18, RZ, RZ, R20 ;  /* 0x000000ffff129224 */ /* 0x000fe200078e0214 */
[----:B------:R-:W-:Y:S02]  /*0a10*/  ISETP.GT.OR P1, PT, R0, R12, P2 ;  /* 0x0000000c0000720c */ /* 0x000fe40001724670 */
[----:B------:R-:W-:Y:S01]  /*0a20*/  ISETP.GT.AND P2, PT, R6, 0x16, !P3 ;  /* 0x000000160600780c */ /* 0x000fe20005f44270 */
[----:B------:R-:W-:Y:S01]  /*0a30*/  VIADD R20, R18, 0x1 ;  /* 0x0000000112147836 */ /* 0x000fe20000000000 */
[----:B------:R-:W4:Y:S01]  /*0a40*/  LDG.E R12, desc[UR6][R4.64+0x88] ;  /* 0x00008806040c7981 */ /* 0x000f22000c1e1900 */
[----:B------:R-:W-:Y:S01]  /*0a50*/  @!P0 IMAD.MOV R20, RZ, RZ, R18 ;  /* 0x000000ffff148224 */ /* 0x000fe200078e0212 */
[----:B------:R-:W-:-:S02]  /*0a60*/  ISETP.GT.OR P0, PT, R0, R14, P2 ;  /* 0x0000000e0000720c */ /* 0x000fc40001704670 */
[-C--:B------:R-:W-:Y:S01]  /*0a70*/  ISETP.NE.AND P2, PT, R0, R16.reuse, PT ;  /* 0x000000100000720c */ /* 0x080fe20003f45270 */
[----:B------:R-:W4:Y:S01]  /*0a80*/  LDG.E R14, desc[UR6][R4.64+0x8c] ;  /* 0x00008c06040e7981 */ /* 0x000f22000c1e1900 */
[----:B------:R-:W-:Y:S02]  /*0a90*/  VIADD R22, R20, 0x1 ;  /* 0x0000000114167836 */ /* 0x000fe40000000000 */
[----:B------:R-:W-:Y:S01]  /*0aa0*/  ISETP.GT.AND P2, PT, R6, 0x17, !P2 ;  /* 0x000000170600780c */ /* 0x000fe20005744270 */
[----:B------:R-:W-:Y:S01]  /*0ab0*/  @!P1 IMAD.MOV R22, RZ, RZ, R20 ;  /* 0x000000ffff169224 */ /* 0x000fe200078e0214 */
[----:B------:R-:W4:Y:S02]  /*0ac0*/  LDG.E R18, desc[UR6][R4.64+0x90] ;  /* 0x0000900604127981 */ /* 0x000f24000c1e1900 */
[C---:B------:R-:W-:Y:S02]  /*0ad0*/  ISETP.GT.OR P1, PT, R0.reuse, R16, P2 ;  /* 0x000000100000720c */ /* 0x040fe40001724670 */
[----:B------:R-:W-:Y:S01]  /*0ae0*/  ISETP.NE.AND P2, PT, R0, R10, PT ;  /* 0x0000000a0000720c */ /* 0x000fe20003f45270 */
[----:B------:R-:W-:Y:S01]  /*0af0*/  VIADD R20, R22, 0x1 ;  /* 0x0000000116147836 */ /* 0x000fe20000000000 */
[----:B------:R-:W4:Y:S01]  /*0b00*/  LDG.E R16, desc[UR6][R4.64+0x94] ;  /* 0x0000940604107981 */ /* 0x000f22000c1e1900 */
[----:B------:R-:W-:Y:S01]  /*0b10*/  @!P0 IMAD.MOV R20, RZ, RZ, R22 ;  /* 0x000000ffff148224 */ /* 0x000fe200078e0216 */
[----:B------:R-:W-:-:S04]  /*0b20*/  ISETP.GT.AND P0, PT, R6, 0x18, !P2 ;  /* 0x000000180600780c */ /* 0x000fc80005704270 */
[----:B------:R-:W-:Y:S01]  /*0b30*/  ISETP.GT.OR P0, PT, R0, R10, P0 ;  /* 0x0000000a0000720c */ /* 0x000fe20000704670 */
[----:B------:R-:W-:Y:S02]  /*0b40*/  VIADD R10, R20, 0x1 ;  /* 0x00000001140a7836 */ /* 0x000fe40000000000 */
        /* <DEDUP_REMOVED lines=10> */
[----:B------:R-:W-:-:S04]  /*0bf0*/  ISETP.GT.AND P1, PT, R6, 0x1a, !P1 ;  /* 0x0000001a0600780c */ /* 0x000fc80004f24270 */
[C---:B------:R-:W-:Y:S02]  /*0c00*/  ISETP.GT.OR P1, PT, R0.reuse, R7, P1 ;  /* 0x000000070000720c */ /* 0x040fe40000f24670 */
[----:B------:R-:W-:Y:S01]  /*0c10*/  ISETP.NE.AND P2, PT, R0, R9, PT ;  /* 0x000000090000720c */ /* 0x000fe20003f45270 */
[----:B------:R-:W-:Y:S02]  /*0c20*/  VIADD R7, R22, 0x1 ;  /* 0x0000000116077836 */ /* 0x000fe40000000000 */
[----:B------:R-:W-:Y:S01]  /*0c30*/  @!P0 IMAD.MOV R7, RZ, RZ, R22 ;  /* 0x000000ffff078224 */ /* 0x000fe200078e0216 */
[----:B------:R-:W-:Y:S02]  /*0c40*/  ISETP.GT.AND P0, PT, R6, 0x1b, !P2 ;  /* 0x0000001b0600780c */ /* 0x000fe40005704270 */
[C---:B------:R-:W-:Y:S02]  /*0c50*/  ISETP.NE.AND P2, PT, R0.reuse, R11, PT ;  /* 0x0000000b0000720c */ /* 0x040fe40003f45270 */
[----:B------:R-:W-:Y:S01]  /*0c60*/  ISETP.GT.OR P0, PT, R0, R9, P0 ;  /* 0x000000090000720c */ /* 0x000fe20000704670 */
[----:B------:R-:W-:-:S02]  /*0c70*/  VIADD R9, R7, 0x1 ;  /* 0x0000000107097836 */ /* 0x000fc40000000000 */
[----:B------:R-:W-:Y:S01]  /*0c80*/  @!P1 IMAD.MOV R9, RZ, RZ, R7 ;  /* 0x000000ffff099224 */ /* 0x000fe200078e0207 */
[----:B------:R-:W-:Y:S01]  /*0c90*/  ISETP.GT.AND P1, PT, R6, 0x1c, !P2 ;  /* 0x0000001c0600780c */ /* 0x000fe20005724270 */
[----:B------:R-:W4:Y:S01]  /*0ca0*/  LDG.E R7, desc[UR6][R4.64+0xa4] ;  /* 0x0000a40604077981 */ /* 0x000f22000c1e1900 */
[C---:B------:R-:W-:Y:S02]  /*0cb0*/  ISETP.NE.AND P2, PT, R0.reuse, R13, PT ;  /* 0x0000000d0000720c */ /* 0x040fe40003f45270 */
        /* <DEDUP_REMOVED lines=8> */
[----:B------:R-:W-:Y:S02]  /*0d40*/  ISETP.GT.AND P2, PT, R6, 0x1e, !P2 ;  /* 0x0000001e0600780c */ /* 0x000fe40005744270 */
[C---:B------:R-:W-:Y:S01]  /*0d50*/  ISETP.NE.AND P3, PT, R0.reuse, R17, PT ;  /* 0x000000110000720c */ /* 0x040fe20003f65270 */
[----:B------:R-:W-:Y:S01]  /*0d60*/  @!P1 IMAD.MOV R13, RZ, RZ, R11 ;  /* 0x000000ffff0d9224 */ /* 0x000fe200078e020b */
[----:B------:R-:W-:Y:S01]  /*0d70*/  ISETP.GT.OR P1, PT, R0, R15, P2 ;  /* 0x0000000f0000720c */ /* 0x000fe20001724670 */
[----:B------:R-:W4:Y:S01]  /*0d80*/  LDG.E R11, desc[UR6][R4.64+0xac] ;  /* 0x0000ac06040b7981 */ /* 0x000f22000c1e1900 */
        /* <DEDUP_REMOVED lines=9> */
[C---:B------:R-:W-:Y:S01]  /*0e20*/  ISETP.NE.AND P3, PT, R0.reuse, R21, PT ;  /* 0x000000150000720c */ /* 0x040fe20003f65270 */
[----:B------:R-:W4:Y:S01]  /*0e30*/  LDG.E R15, desc[UR6][R4.64+0xb4] ;  /* 0x0000b406040f7981 */ /* 0x000f22000c1e1900 */
        /* <DEDUP_REMOVED lines=9> */
[----:B------:R-:W-:Y:S02]  /*0ed0*/  @!P1 IMAD.MOV R21, RZ, RZ, R19 ;  /* 0x000000ffff159224 */ /* 0x000fe400078e0213 */
[----:B------:R-:W4:Y:S01]  /*0ee0*/  LDG.E R19, desc[UR6][R4.64+0xbc] ;  /* 0x0000bc0604137981 */ /* 0x000f22000c1e1900 */
[----:B------:R-:W-:Y:S01]  /*0ef0*/  ISETP.GT.OR P1, PT, R0, R23, P2 ;  /* 0x000000170000720c */ /* 0x000fe20001724670 */
[----:B------:R-:W-:Y:S02]  /*0f00*/  VIADD R22, R21, 0x1 ;  /* 0x0000000115167836 */ /* 0x000fe40000000000 */
[----:B------:R-:W-:Y:S01]  /*0f10*/  @!P0 IMAD.MOV R22, RZ, RZ, R21 ;  /* 0x000000ffff168224 */ /* 0x000fe200078e0215 */
[----:B------:R-:W4:Y:S04]  /*0f20*/  LDG.E R23, desc[UR6][R4.64+0xc4] ;  /* 0x0000c40604177981 */ /* 0x000f28000c1e1900 */
[----:B------:R-:W4:Y:S01]  /*0f30*/  LDG.E R21, desc[UR6][R4.64+0xc0] ;  /* 0x0000c00604157981 */ /* 0x000f22000c1e1900 */
[----:B------:R-:W-:-:S04]  /*0f40*/  VIADD R24, R22, 0x1 ;  /* 0x0000000116187836 */ /* 0x000fc80000000000 */
[----:B------:R-:W-:-:S04]  /*0f50*/  @!P1 IMAD.MOV R24, RZ, RZ, R22 ;  /* 0x000000ffff189224 */ /* 0x000fc800078e0216 */
[----:B------:R-:W-:Y:S01]  /*0f60*/  VIADD R22, R24, 0x1 ;  /* 0x0000000118167836 */ /* 0x000fe20000000000 */
[----:B--2---:R-:W-:-:S04]  /*0f70*/  ISETP.NE.AND P3, PT, R0, R25, PT ;  /* 0x000000190000720c */ /* 0x004fc80003f65270 */
[----:B------:R-:W-:-:S04]  /*0f80*/  ISETP.GT.AND P2, PT, R6, 0x23, !P3 ;  /* 0x000000230600780c */ /* 0x000fc80005f44270 */
[C---:B------:R-:W-:Y:S02]  /*0f90*/  ISETP.GT.OR P0, PT, R0.reuse, R25, P2 ;  /* 0x000000190000720c */ /* 0x040fe40001704670 */
[----:B---3--:R-:W-:Y:S01]  /*0fa0*/  ISETP.NE.AND P2, PT, R0, R27, PT ;  /* 0x0000001b0000720c */ /* 0x008fe20003f45270 */
[----:B------:R-:W2:Y:S03]  /*0fb0*/  LDG.E R25, desc[UR6][R4.64+0xc8] ;  /* 0x0000c80604197981 */ /* 0x000ea6000c1e1900 */
[----:B------:R-:W-:Y:S02]  /*0fc0*/  ISETP.GT.AND P2, PT, R6, 0x24, !P2 ;  /* 0x000000240600780c */ /* 0x000fe40005744270 */
[C---:B----4-:R-:W-:Y:S02]  /*0fd0*/  ISETP.NE.AND P3, PT, R0.reuse, R29, PT ;  /* 0x0000001d0000720c */ /* 0x050fe40003f65270 */
[----:B------:R-:W-:-:S02]  /*0fe0*/  ISETP.GT.OR P1, PT, R0, R27, P2 ;  /* 0x0000001b0000720c */ /* 0x000fc40001724670 */
[----:B------:R-:W-:Y:S01]  /*0ff0*/  ISETP.GT.AND P2, PT, R6, 0x25, !P3 ;  /* 0x000000250600780c */ /* 0x000fe20005f44270 */
[----:B------:R-:W-:Y:S01]  /*1000*/  @!P0 IMAD.MOV R22, RZ, RZ, R24 ;  /* 0x000000ffff168224 */ /* 0x000fe200078e0218 */
[----:B------:R-:W3:Y:S02]  /*1010*/  LDG.E R27, desc[UR6][R4.64+0xcc] ;  /* 0x0000cc06041b7981 */ /* 0x000ee4000c1e1900 */
[----:B------:R-:W-:Y:S01]  /*1020*/  ISETP.GT.OR P0, PT, R0, R29, P2 ;  /* 0x0000001d0000720c */ /* 0x000fe20001704670 */
[----:B------:R-:W-:Y:S01]  /*1030*/  VIADD R24, R22, 0x1 ;  /* 0x0000000116187836 */ /* 0x000fe20000000000 */
[----:B------:R-:W4:Y:S01]  /*1040*/  LDG.E R29, desc[UR6][R4.64+0xd0] ;  /* 0x0000d006041d7981 */ /* 0x000f22000c1e1900 */
[----:B------:R-:W-:-:S04]  /*1050*/  ISETP.NE.AND P2, PT, R0, R12, PT ;  /* 0x0000000c0000720c */ /* 0x000fc80003f45270 */
[----:B------:R-:W-:Y:S02]  /*1060*/  ISETP.GT.AND P2, PT, R6, 0x26, !P2 ;  /* 0x000000260600780c */ /* 0x000fe40005744270 */
[C---:B------:R-:W-:Y:S01]  /*1070*/  ISETP.NE.AND P3, PT, R0.reuse, R14, PT ;  /* 0x0000000e0000720c */ /* 0x040fe20003f65270 */
[----:B------:R-:W-:Y:S01]  /*1080*/  @!P1 IMAD.MOV R24, RZ, RZ, R22 ;  /* 0x000000ffff189224 */ /* 0x000fe200078e0216 */
[----:B------:R-:W-:Y:S02]  /*1090*/  ISETP.GT.OR P1, PT, R0, R12, P2 ;  /* 0x0000000c0000720c */ /* 0x000fe40001724670 */
[----:B------:R-:W-:Y:S01]  /*10a0*/  ISETP.GT.AND P2, PT, R6, 0x27, !P3 ;  /* 0x000000270600780c */ /* 0x000fe20005f44270 */
[----:B------:R-:W-:Y:S02]  /*10b0*/  VIADD R12, R24, 0x1 ;  /* 0x00000001180c7836 */ /* 0x000fe40000000000 */
[----:B------:R-:W-:Y:S01]  /*10c0*/  @!P0 IMAD.MOV R12, RZ, RZ, R24 ;  /* 0x000000ffff0c8224 */ /* 0x000fe200078e0218 */
[----:B------:R-:W-:-:S02]  /*10d0*/  ISETP.GT.OR P0, PT, R0, R14, P2 ;  /* 0x0000000e0000720c */ /* 0x000fc40001704670 */
[----:B------:R-:W-:Y:S01]  /*10e0*/  ISETP.NE.AND P2, PT, R0, R18, PT ;  /* 0x000000120000720c */ /* 0x000fe20003f45270 */
[----:B------:R-:W-:Y:S01]  /*10f0*/  VIADD R14, R12, 0x1 ;  /* 0x000000010c0e7836 */ /* 0x000fe20000000000 */
[----:B------:R-:W-:Y:S02]  /*1100*/  ISETP.NE.AND P3, PT, R0, R16, PT ;  /* 0x000000100000720c */ /* 0x000fe40003f65270 */
[----:B------:R-:W-:Y:S01]  /*1110*/  ISETP.GT.AND P2, PT, R6, 0x28, !P2 ;  /* 0x000000280600780c */ /* 0x000fe20005744270 */
[----:B------:R-:W-:Y:S02]  /*1120*/  @!P1 IMAD.MOV R14, RZ, RZ, R12 ;  /* 0x000000ffff0e9224 */ /* 0x000fe400078e020c */
[----:B------:R-:W4:Y:S01]  /*1130*/  LDG.E R12, desc[UR6][R4.64+0xd4] ;  /* 0x0000d406040c7981 */ /* 0x000f22000c1e1900 */
[----:B------:R-:W-:Y:S02]  /*1140*/  ISETP.GT.OR P1, PT, R0, R18, P2 ;  /* 0x000000120000720c */ /* 0x000fe40001724670 */
[----:B------:R-:W-:Y:S01]  /*1150*/  ISETP.GT.AND P2, PT, R6, 0x29, !P3 ;  /* 0x000000290600780c */ /* 0x000fe20005f44270 */
[----:B------:R-:W-:-:S02]  /*1160*/  VIADD R18, R14, 0x1 ;  /* 0x000000010e127836 */ /* 0x000fc40000000000 */
[----:B------:R-:W-:Y:S01]  /*1170*/  @!P0 IMAD.MOV R18, RZ, RZ, R14 ;  /* 0x000000ffff128224 */ /* 0x000fe200078e020e */
[C---:B------:R-:W-:Y:S01]  /*1180*/  ISETP.GT.OR P0, PT, R0.reuse, R16, P2 ;  /* 0x000000100000720c */ /* 0x040fe20001704670 */
[----:B------:R-:W4:Y:S01]  /*1190*/  LDG.E R14, desc[UR6][R4.64+0xd8] ;  /* 0x0000d806040e7981 */ /* 0x000f22000c1e1900 */
[----:B------:R-:W-:Y:S01]  /*11a0*/  ISETP.NE.AND P2, PT, R0, R20, PT ;  /* 0x000000140000720c */ /* 0x000fe20003f45270 */
[----:B------:R-:W-:Y:S02]  /*11b0*/  VIADD R22, R18, 0x1 ;  /* 0x0000000112167836 */ /* 0x000fe40000000000 */
[----:B------:R-:W4:Y:S01]  /*11c0*/  LDG.E R16, desc[UR6][R4.64+0xdc] ;  /* 0x0000dc0604107981 */ /* 0x000f22000c1e1900 */
[----:B------:R-:W-:Y:S02]  /*11d0*/  ISETP.GT.AND P2, PT, R6, 0x2a, !P2 ;  /* 0x0000002a0600780c */ /* 0x000fe40005744270 */
[C---:B------:R-:W-:Y:S01]  /*11e0*/  ISETP.NE.AND P3, PT, R0.reuse, R10, PT ;  /* 0x0000000a0000720c */ /* 0x040fe20003f65270 */
[----:B------:R-:W-:Y:S01]  /*11f0*/  @!P1 IMAD.MOV R22, RZ, RZ, R18 ;  /* 0x000000ffff169224 */ /* 0x000fe200078e0212 */
[----:B------:R-:W-:-:S02]  /*1200*/  ISETP.GT.OR P1, PT, R0, R20, P2 ;  /* 0x000000140000720c */ /* 0x000fc40001724670 */
[----:B------:R-:W-:Y:S01]  /*1210*/  ISETP.GT.AND P2, PT, R6, 0x2b, !P3 ;  /* 0x0000002b0600780c */ /* 0x000fe20005f44270 */
[----:B------:R-:W-:-:S03]  /*1220*/  VIADD R18, R22, 0x1 ;  /* 0x0000000116127836 */ /* 0x000fc60000000000 */
[----:B------:R-:W-:Y:S02]  /*1230*/  ISETP.GT.OR P2, PT, R0, R10, P2 ;  /* 0x0000000a0000720c */ /* 0x000fe40001744670 */
[----:B------:R-:W4:Y:S01]  /*1240*/  LDG.E R10, desc[UR6][R4.64+0xe0] ;  /* 0x0000e006040a7981 */ /* 0x000f22000c1e1900 */
[----:B------:R-:W-:-:S04]  /*1250*/  @!P0 IMAD.MOV R18, RZ, RZ, R22 ;  /* 0x000000ffff128224 */ /* 0x000fc800078e0216 */
[----:B------:R-:W-:Y:S02]  /*1260*/  VIADD R20, R18, 0x1 ;  /* 0x0000000112147836 */ /* 0x000fe40000000000 */
[----:B------:R-:W-:Y:S02]  /*1270*/  @!P1 IMAD.MOV R20, RZ, RZ, R18 ;  /* 0x000000ffff149224 */ /* 0x000fe400078e0212 */
[----:B------:R-:W4:Y:S02]  /*1280*/  LDG.E R18, desc[UR6][R4.64+0xe4] ;  /* 0x0000e40604127981 */ /* 0x000f24000c1e1900 */
[----:B------:R-:W-:Y:S01]  /*1290*/  VIADD R22, R20, 0x1 ;  /* 0x0000000114167836 */ /* 0x000fe20000000000 */
[----:B------:R-:W-:Y:S01]  /*12a0*/  ISETP.NE.AND P0, PT, R0, R8, PT ;  /* 0x000000080000720c */ /* 0x000fe20003f05270 */
[----:B------:R-:W-:Y:S02]  /*12b0*/  @!P2 IMAD.MOV R22, RZ, RZ, R20 ;  /* 0x000000ffff16a224 */ /* 0x000fe400078e0214 */
[----:B------:R-:W4:Y:S01]  /*12c0*/  LDG.E R20, desc[UR6][R4.64+0xe8] ;  /* 0x0000e80604147981 */ /* 0x000f22000c1e1900 */
        /* <DEDUP_REMOVED lines=9> */
[----:B------:R-:W-:-:S04]  /*1360*/  ISETP.GT.AND P0, PT, R6, 0x2e, !P2 ;  /* 0x0000002e0600780c */ /* 0x000fc80005704270 */
[C---:B------:R-:W-:Y:S02]  /*1370*/  ISETP.GT.OR P0, PT, R0.reuse, R9, P0 ;  /* 0x000000090000720c */ /* 0x040fe40000704670 */
[----:B------:R-:W-:Y:S01]  /*1380*/  ISETP.NE.AND P2, PT, R0, R11, PT ;  /* 0x0000000b0000720c */ /* 0x000fe20003f45270 */
[----:B------:R-:W-:Y:S02]  /*1390*/  VIADD R9, R7, 0x1 ;  /* 0x0000000107097836 */ /* 0x000fe40000000000 */
[----:B------:R-:W-:Y:S01]  /*13a0*/  @!P1 IMAD.MOV R9, RZ, RZ, R7 ;  /* 0x000000ffff099224 */ /* 0x000fe200078e0207 */
[----:B------:R-:W-:Y:S02]  /*13b0*/  ISETP.GT.AND P1, PT, R6, 0x2f, !P2 ;  /* 0x0000002f0600780c */ /* 0x000fe40005724270 */
[C---:B------:R-:W-:Y:S02]  /*13c0*/  ISETP.NE.AND P2, PT, R0.reuse, R13, PT ;  /* 0x0000000d0000720c */ /* 0x040fe40003f45270 */
[----:B------:R-:W-:-:S02]  /*13d0*/  ISETP.GT.OR P1, PT, R0, R11, P1 ;  /* 0x0000000b0000720c */ /* 0x000fc40000f24670 */
[----:B------:R-:W-:Y:S01]  /*13e0*/  ISETP.GT.AND P2, PT, R6, 0x30, !P2 ;  /* 0x000000300600780c */ /* 0x000fe20005744270 */
[----:B------:R-:W-:Y:S02]  /*13f0*/  VIADD R7, R9, 0x1 ;  /* 0x0000000109077836 */ /* 0x000fe40000000000 */
[----:B------:R-:W-:Y:S01]  /*1400*/  @!P0 IMAD.MOV R7, RZ, RZ, R9 ;  /* 0x000000ffff078224 */ /* 0x000fe200078e0209 */
[C---:B------:R-:W-:Y:S02]  /*1410*/  ISETP.GT.OR P0, PT, R0.reuse, R13, P2 ;  /* 0x0000000d0000720c */ /* 0x040fe40001704670 */
[----:B------:R-:W-:Y:S01]  /*1420*/  ISETP.NE.AND P2, PT, R0, R15, PT ;  /* 0x0000000f0000720c */ /* 0x000fe20003f45270 */
[----:B------:R-:W-:-:S03]  /*1430*/  VIADD R9, R7, 0x1 ;  /* 0x0000000107097836 */ /* 0x000fc60000000000 */
[----:B------:R-:W-:Y:S01]  /*1440*/  ISETP.GT.AND P2, PT, R6, 0x31, !P2 ;  /* 0x000000310600780c */ /* 0x000fe20005744270 */
[----:B------:R-:W-:Y:S01]  /*1450*/  @!P1 IMAD.MOV R9, RZ, RZ, R7 ;  /* 0x000000ffff099224 */ /* 0x000fe200078e0207 */
[C---:B------:R-:W-:Y:S02]  /*1460*/  ISETP.NE.AND P3, PT, R0.reuse, R17, PT ;  /* 0x000000110000720c */ /* 0x040fe40003f65270 */
[----:B------:R-:W-:Y:S02]  /*1470*/  ISETP.GT.OR P1, PT, R0, R15, P2 ;  /* 0x0000000f0000720c */ /* 0x000fe40001724670 */
[----:B------:R-:W-:Y:S01]  /*1480*/  ISETP.GT.AND P2, PT, R6, 0x32, !P3 ;  /* 0x000000320600780c */ /* 0x000fe20005f44270 */
[----:B------:R-:W-:Y:S02]  /*1490*/  VIADD R7, R9, 0x1 ;  /* 0x0000000109077836 */ /* 0x000fe40000000000 */
[----:B------:R-:W-:Y:S01]  /*14a0*/  @!P0 IMAD.MOV R7, RZ, RZ, R9 ;  /* 0x000000ffff078224 */ /* 0x000fe200078e0209 */
[----:B------:R-:W-:-:S02]  /*14b0*/  ISETP.GT.OR P0, PT, R0, R17, P2 ;  /* 0x000000110000720c */ /* 0x000fc40001704670 */
        /* <DEDUP_REMOVED lines=13> */
[----:B------:R-:W-:-:S03]  /*1590*/  @!P1 IMAD.MOV R9, RZ, RZ, R7 ;  /* 0x000000ffff099224 */ /* 0x000fc600078e0207 */
[----:B------:R-:W-:Y:S01]  /*15a0*/  ISETP.GT.OR P2, PT, R0, R23, P2 ;  /* 0x000000170000720c */ /* 0x000fe20001744670 */
[----:B------:R-:W-:Y:S02]  /*15b0*/  VIADD R7, R9, 0x1 ;  /* 0x0000000109077836 */ /* 0x000fe40000000000 */
[----:B------:R-:W-:-:S04]  /*15c0*/  @!P0 IMAD.MOV R7, RZ, RZ, R9 ;  /* 0x000000ffff078224 */ /* 0x000fc800078e0209 */
[----:B------:R-:W-:-:S06]  /*15d0*/  VIADD R9, R7, 0x1 ;  /* 0x0000000107097836 */ /* 0x000fcc0000000000 */
[----:B------:R-:W-:-:S04]  /*15e0*/  @!P2 IMAD.MOV R9, RZ, RZ, R7 ;  /* 0x000000ffff09a224 */ /* 0x000fc800078e0207 */
[----:B------:R-:W-:Y:S01]  /*15f0*/  VIADD R7, R9, 0x1 ;  /* 0x0000000109077836 */ /* 0x000fe20000000000 */
[----:B--2---:R-:W-:-:S04]  /*1600*/  ISETP.NE.AND P1, PT, R0, R25, PT ;  /* 0x000000190000720c */ /* 0x004fc80003f25270 */
[----:B------:R-:W-:-:S04]  /*1610*/  ISETP.GT.AND P1, PT, R6, 0x36, !P1 ;  /* 0x000000360600780c */ /* 0x000fc80004f24270 */
[C---:B------:R-:W-:Y:S02]  /*1620*/  ISETP.GT.OR P1, PT, R0.reuse, R25, P1 ;  /* 0x000000190000720c */ /* 0x040fe40000f24670 */
[----:B---3--:R-:W-:-:S04]  /*1630*/  ISETP.NE.AND P0, PT, R0, R27, PT ;  /* 0x0000001b0000720c */ /* 0x008fc80003f05270 */
[----:B------:R-:W-:Y:S02]  /*1640*/  ISETP.GT.AND P0, PT, R6, 0x37, !P0 ;  /* 0x000000370600780c */ /* 0x000fe40004704270 */
[C---:B----4-:R-:W-:Y:S02]  /*1650*/  ISETP.NE.AND P2, PT, R0.reuse, R29, PT ;  /* 0x0000001d0000720c */ /* 0x050fe40003f45270 */
[----:B------:R-:W-:Y:S02]  /*1660*/  ISETP.GT.OR P0, PT, R0, R27, P0 ;  /* 0x0000001b0000720c */ /* 0x000fe40000704670 */
[----:B------:R-:W-:Y:S01]  /*1670*/  ISETP.GT.AND P2, PT, R6, 0x38, !P2 ;  /* 0x000000380600780c */ /* 0x000fe20005744270 */
[----:B------:R-:W-:-:S03]  /*1680*/  @!P1 IMAD.MOV R7, RZ, RZ, R9 ;  /* 0x000000ffff079224 */ /* 0x000fc600078e0209 */
[----:B------:R-:W-:Y:S01]  /*1690*/  ISETP.GT.OR P1, PT, R0, R29, P2 ;  /* 0x0000001d0000720c */ /* 0x000fe20001724670 */
[----:B------:R-:W-:-:S06]  /*16a0*/  VIADD R9, R7, 0x1 ;  /* 0x0000000107097836 */ /* 0x000fcc0000000000 */
[----:B------:R-:W-:Y:S01]  /*16b0*/  @!P0 IMAD.MOV R9, RZ, RZ, R7 ;  /* 0x000000ffff098224 */ /* 0x000fe200078e0207 */
[----:B------:R-:W-:-:S04]  /*16c0*/  ISETP.NE.AND P2, PT, R0, R12, PT ;  /* 0x0000000c0000720c */ /* 0x000fc80003f45270 */
[----:B------:R-:W-:Y:S02]  /*16d0*/  ISETP.GT.AND P2, PT, R6, 0x39, !P2 ;  /* 0x000000390600780c */ /* 0x000fe40005744270 */
        /* <DEDUP_REMOVED lines=26> */
[----:B------:R-:W-:-:S04]  /*1880*/  ISETP.NE.AND P2, PT, R0, R8, PT ;  /* 0x000000080000720c */ /* 0x000fc80003f45270 */
[----:B------:R-:W-:Y:S01]  /*1890*/  ISETP.GT.AND P2, PT, R6, 0x3f, !P2 ;  /* 0x0000003f0600780c */ /* 0x000fe20005744270 */
[----:B------:R-:W-:-:S03]  /*18a0*/  VIADD R9, R7, 0x1 ;  /* 0x0000000107097836 */ /* 0x000fc60000000000 */
[----:B------:R-:W-:Y:S01]  /*18b0*/  ISETP.GT.OR P2, PT, R0, R8, P2 ;  /* 0x000000080000720c */ /* 0x000fe20001744670 */
[----:B------:R-:W-:-:S04]  /*18c0*/  @!P0 IMAD.MOV R9, RZ, RZ, R7 ;  /* 0x000000ffff098224 */ /* 0x000fc800078e0207 */
[----:B------:R-:W-:Y:S02]  /*18d0*/  VIADD R7, R9, 0x1 ;  /* 0x0000000109077836 */ /* 0x000fe40000000000 */
[----:B------:R-:W-:-:S04]  /*18e0*/  @!P1 IMAD.MOV R7, RZ, RZ, R9 ;  /* 0x000000ffff079224 */ /* 0x000fc800078e0209 */
[----:B------:R-:W-:Y:S02]  /*18f0*/  VIADD R9, R7, 0x1 ;  /* 0x0000000107097836 */ /* 0x000fe40000000000 */
[----:B------:R-:W-:-:S04]  /*1900*/  @!P2 IMAD.MOV R9, RZ, RZ, R7 ;  /* 0x000000ffff09a224 */ /* 0x000fc800078e0207 */
[----:B------:R-:W-:-:S04]  /*1910*/  IMAD.WIDE.U32 R8, R9, 0x4, R2 ;  /* 0x0000000409087825 */ /* 0x000fc800078e0002 */
[----:B------:R-:W-:Y:S01]  /*1920*/  VIADD R6, R6, 0x1 ;  /* 0x0000000106067836 */ /* 0x000fe20000000000 */
[----:B------:R0:W-:Y:S04]  /*1930*/  STG.E desc[UR6][R8.64], R0 ;  /* 0x0000000008007986 */ /* 0x0001e8000c101906 */
[----:B------:R-:W-:-:S13]  /*1940*/  ISETP.NE.AND P0, PT, R6, 0x40, PT ;  /* 0x000000400600780c */ /* 0x000fda0003f05270 */
[----:B0-----:R-:W-:Y:S05]  /*1950*/  @P0 BRA `(.L_x_1) ;  /* 0xffffffe400ec0947 */ /* 0x001fea000383ffff */
[----:B------:R-:W-:Y:S05]  /*1960*/  EXIT ;  /* 0x000000000000794d */ /* 0x000fea0003800000 */
.L_x_2:
        /* <DEDUP_REMOVED lines=9> */
.L_x_4:


//--------------------- .nv.shared.reserved.0     --------------------------
	.section	.nv.shared.reserved.0,"aw",@nobits
	.weak		__nv_reservedSMEM_offset_0_alias
	.size		__nv_reservedSMEM_offset_0_alias, 0, 64
	.other		__nv_reservedSMEM_offset_0_alias,@"STO_CUDA_RESERVED_SHARED STV_DEFAULT"
__nv_reservedSMEM_offset_0_alias:
	.zero		0
	.zero		64


//--------------------- .nv.global                --------------------------
	.section	.nv.global,"aw",@nobits
.nv.global:
	.type		_ZN34_INTERNAL_bcc76691_4_k_cu_5adf1e286thrust24THRUST_300001_SM_1000_NS12placeholders2_8E,@object
	.size		_ZN34_INTERNAL_bcc76691_4_k_cu_5adf1e286thrust24THRUST_300001_SM_1000_NS12placeholders2_8E,(_ZN34_INTERNAL_bcc76691_4_k_cu_5adf1e284cuda3std3__436_GLOBAL__N__bcc76691_4_k_cu_5adf1e286ignoreE - _ZN34_INTERNAL_bcc76691_4_k_cu_5adf1e286thrust24THRUST_300001_SM_1000_NS12placeholders2_8E)
_ZN34_INTERNAL_bcc76691_4_k_cu_5adf1e286thrust24THRUST_300001_SM_1000_NS12placeholders2_8E:
	.zero		1
	.type		_ZN34_INTERNAL_bcc76691_4_k_cu_5adf1e284cuda3std3__436_GLOBAL__N__bcc76691_4_k_cu_5adf1e286ignoreE,@object
	.size		_ZN34_INTERNAL_bcc76691_4_k_cu_5adf1e284cuda3std3__436_GLOBAL__N__bcc76691_4_k_cu_5adf1e286ignoreE,(_ZN34_INTERNAL_bcc76691_4_k_cu_5adf1e284cuda3std6ranges3__45__cpo4dataE - _ZN34_INTERNAL_bcc76691_4_k_cu_5adf1e284cuda3std3__436_GLOBAL__N__bcc76691_4_k_cu_5adf1e286ignoreE)
_ZN34_INTERNAL_bcc76691_4_k_cu_5adf1e284cuda3std3__436_GLOBAL__N__bcc76691_4_k_cu_5adf1e286ignoreE:
	.zero		1
	.type		_ZN34_INTERNAL_bcc76691_4_k_cu_5adf1e284cuda3std6ranges3__45__cpo4dataE,@object
	.size		_ZN34_INTERNAL_bcc76691_4_k_cu_5adf1e284cuda3std6ranges3__45__cpo4dataE,(_ZN34_INTERNAL_bcc76691_4_k_cu_5adf1e286thrust24THRUST_300001_SM_1000_NS6system3cpp3parE - _ZN34_INTERNAL_bcc76691_4_k_cu_5adf1e284cuda3std6ranges3__45__cpo4dataE)
_ZN34_INTERNAL_bcc76691_4_k_cu_5adf1e284cuda3std6ranges3__45__cpo4dataE:
	.zero		1
	.type		_ZN34_INTERNAL_bcc76691_4_k_cu_5adf1e286thrust24THRUST_300001_SM_1000_NS6system3cpp3parE,@object
	.size		_ZN34_INTERNAL_bcc76691_4_k_cu_5adf1e286thrust24THRUST_300001_SM_1000_NS6system3cpp3parE,(_ZN34_INTERNAL_bcc76691_4_k_cu_5adf1e284cuda3std3__45__cpo5beginE - _ZN34_INTERNAL_bcc76691_4_k_cu_5adf1e286thrust24THRUST_300001_SM_1000_NS6system3cpp3parE)
_ZN34_INTERNAL_bcc76691_4_k_cu_5adf1e286thrust24THRUST_300001_SM_1000_NS6system3cpp3parE:
	.zero		1
	.type		_ZN34_INTERNAL_bcc76691_4_k_cu_5adf1e284cuda3std3__45__cpo5beginE,@object
	.size		_ZN34_INTERNAL_bcc76691_4_k_cu_5adf1e284cuda3std3__45__cpo5beginE,(_ZN34_INTERNAL_bcc76691_4_k_cu_5adf1e284cuda3std6ranges3__45__cpo5beginE - _ZN34_INTERNAL_bcc76691_4_k_cu_5adf1e284cuda3std3__45__cpo5beginE)
_ZN34_INTERNAL_bcc76691_4_k_cu_5adf1e284cuda3std3__45__cpo5beginE:
	.zero		1
	.type		_ZN34_INTERNAL_bcc76691_4_k_cu_5adf1e284cuda3std6ranges3__45__cpo5beginE,@object
	.size		_ZN34_INTERNAL_bcc76691_4_k_cu_5adf1e284cuda3std6ranges3__45__cpo5beginE,(_ZN34_INTERNAL_bcc76691_4_k_cu_5adf1e286thrust24THRUST_300001_SM_1000_NS6deviceE - _ZN34_INTERNAL_bcc76691_4_k_cu_5adf1e284cuda3std6ranges3__45__cpo5beginE)
_ZN34_INTERNAL_bcc76691_4_k_cu_5adf1e284cuda3std6ranges3__45__cpo5beginE:
	.zero		1
	.type		_ZN34_INTERNAL_bcc76691_4_k_cu_5adf1e286thrust24THRUST_300001_SM_1000_NS6deviceE,@object
	.size		_ZN34_INTERNAL_bcc76691_4_k_cu_5adf1e286thrust24THRUST_300001_SM_1000_NS6deviceE,(_ZN34_INTERNAL_bcc76691_4_k_cu_5adf1e284cuda3std3__47nulloptE - _ZN34_INTERNAL_bcc76691_4_k_cu_5adf1e286thrust24THRUST_300001_SM_1000_NS6deviceE)
_ZN34_INTERNAL_bcc76691_4_k_cu_5adf1e286thrust24THRUST_300001_SM_1000_NS6deviceE:
	.zero		1
	.type		_ZN34_INTERNAL_bcc76691_4_k_cu_5adf1e284cuda3std3__47nulloptE,@object
	.size		_ZN34_INTERNAL_bcc76691_4_k_cu_5adf1e284cuda3std3__47nulloptE,(_ZN34_INTERNAL_bcc76691_4_k_cu_5adf1e284cuda3std6ranges3__45__cpo8distanceE - _ZN34_INTERNAL_bcc76691_4_k_cu_5adf1e284cuda3std3__47nulloptE)
_ZN34_INTERNAL_bcc76691_4_k_cu_5adf1e284cuda3std3__47nulloptE:
	.zero		1
	.type		_ZN34_INTERNAL_bcc76691_4_k_cu_5adf1e284cuda3std6ranges3__45__cpo8distanceE,@object
	.size		_ZN34_INTERNAL_bcc76691_4_k_cu_5adf1e284cuda3std6ranges3__45__cpo8distanceE,(_ZN34_INTERNAL_bcc76691_4_k_cu_5adf1e286thrust24THRUST_300001_SM_1000_NS12placeholders2_4E - _ZN34_INTERNAL_bcc76691_4_k_cu_5adf1e284cuda3std6ranges3__45__cpo8distanceE)
_ZN34_INTERNAL_bcc76691_4_k_cu_5adf1e284cuda3std6ranges3__45__cpo8distanceE:
	.zero		1
	.type		_ZN34_INTERNAL_bcc76691_4_k_cu_5adf1e286thrust24THRUST_300001_SM_1000_NS12placeholders2_4E,@object
	.size		_ZN34_INTERNAL_bcc76691_4_k_cu_5adf1e286thrust24THRUST_300001_SM_1000_NS12placeholders2_4E,(_ZN34_INTERNAL_bcc76691_4_k_cu_5adf1e284cuda3std3__45__cpo6rbeginE - _ZN34_INTERNAL_bcc76691_4_k_cu_5adf1e286thrust24THRUST_300001_SM_1000_NS12placeholders2_4E)
_ZN34_INTERNAL_bcc76691_4_k_cu_5adf1e286thrust24THRUST_300001_SM_1000_NS12placeholders2_4E:
	.zero		1
	.type		_ZN34_INTERNAL_bcc76691_4_k_cu_5adf1e284cuda3std3__45__cpo6rbeginE,@object
	.size		_ZN34_INTERNAL_bcc76691_4_k_cu_5adf1e284cuda3std3__45__cpo6rbeginE,(_ZN34_INTERNAL_bcc76691_4_k_cu_5adf1e284cuda3std6ranges3__45__cpo7advanceE - _ZN34_INTERNAL_bcc76691_4_k_cu_5adf1e284cuda3std3__45__cpo6rbeginE)
_ZN34_INTERNAL_bcc76691_4_k_cu_5adf1e284cuda3std3__45__cpo6rbeginE:
	.zero		1
	.type		_ZN34_INTERNAL_bcc76691_4_k_cu_5adf1e284cuda3std6ranges3__45__cpo7advanceE,@object
	.size		_ZN34_INTERNAL_bcc76691_4_k_cu_5adf1e284cuda3std6ranges3__45__cpo7advanceE,(_ZN34_INTERNAL_bcc76691_4_k_cu_5adf1e286thrust24THRUST_300001_SM_1000_NS12placeholders3_10E - _ZN34_INTERNAL_bcc76691_4_k_cu_5adf1e284cuda3std6ranges3__45__cpo7advanceE)
_ZN34_INTERNAL_bcc76691_4_k_cu_5adf1e284cuda3std6ranges3__45__cpo7advanceE:
	.zero		1
	.type		_ZN34_INTERNAL_bcc76691_4_k_cu_5adf1e286thrust24THRUST_300001_SM_1000_NS12placeholders3_10E,@object
	.size		_ZN34_INTERNAL_bcc76691_4_k_cu_5adf1e286thrust24THRUST_300001_SM_1000_NS12placeholders3_10E,(_ZN34_INTERNAL_bcc76691_4_k_cu_5adf1e284cuda3std3__48in_placeE - _ZN34_INTERNAL_bcc76691_4_k_cu_5adf1e286thrust24THRUST_300001_SM_1000_NS12placeholders3_10E)
_ZN34_INTERNAL_bcc76691_4_k_cu_5adf1e286thrust24THRUST_300001_SM_1000_NS12placeholders3_10E:
	.zero		1
	.type		_ZN34_INTERNAL_bcc76691_4_k_cu_5adf1e284cuda3std3__48in_placeE,@object
	.size		_ZN34_INTERNAL_bcc76691_4_k_cu_5adf1e284cuda3std3__48in_placeE,(_ZN34_INTERNAL_bcc76691_4_k_cu_5adf1e284cuda3std6ranges3__45__cpo4sizeE - _ZN34_INTERNAL_bcc76691_4_k_cu_5adf1e284cuda3std3__48in_placeE)
_ZN34_INTERNAL_bcc76691_4_k_cu_5adf1e284cuda3std3__48in_placeE:
	.zero		1
	.type		_ZN34_INTERNAL_bcc76691_4_k_cu_5adf1e284cuda3std6ranges3__45__cpo4sizeE,@object
	.size		_ZN34_INTERNAL_bcc76691_4_k_cu_5adf1e284cuda3std6ranges3__45__cpo4sizeE,(_ZN34_INTERNAL_bcc76691_4_k_cu_5adf1e286thrust24THRUST_300001_SM_1000_NS12placeholders2_2E - _ZN34_INTERNAL_bcc76691_4_k_cu_5adf1e284cuda3std6ranges3__45__cpo4sizeE)
_ZN34_INTERNAL_bcc76691_4_k_cu_5adf1e284cuda3std6ranges3__45__cpo4sizeE:
	.zero		1
	.type		_ZN34_INTERNAL_bcc76691_4_k_cu_5adf1e286thrust24THRUST_300001_SM_1000_NS12placeholders2_2E,@object
	.size		_ZN34_INTERNAL_bcc76691_4_k_cu_5adf1e286thrust24THRUST_300001_SM_1000_NS12placeholders2_2E,(_ZN34_INTERNAL_bcc76691_4_k_cu_5adf1e284cuda3std3__45__cpo6cbeginE - _ZN34_INTERNAL_bcc76691_4_k_cu_5adf1e286thrust24THRUST_300001_SM_1000_NS12placeholders2_2E)
_ZN34_INTERNAL_bcc76691_4_k_cu_5adf1e286thrust24THRUST_300001_SM_1000_NS12placeholders2_2E:
	.zero		1
	.type		_ZN34_INTERNAL_bcc76691_4_k_cu_5adf1e284cuda3std3__45__cpo6cbeginE,@object
	.size		_ZN34_INTERNAL_bcc76691_4_k_cu_5adf1e284cuda3std3__45__cpo6cbeginE,(_ZN34_INTERNAL_bcc76691_4_k_cu_5adf1e284cuda3std6ranges3__45__cpo6cbeginE - _ZN34_INTERNAL_bcc76691_4_k_cu_5adf1e284cuda3std3__45__cpo6cbeginE)
_ZN34_INTERNAL_bcc76691_4_k_cu_5adf1e284cuda3std3__45__cpo6cbeginE:
	.zero		1
	.type		_ZN34_INTERNAL_bcc76691_4_k_cu_5adf1e284cuda3std6ranges3__45__cpo6cbeginE,@object
	.size		_ZN34_INTERNAL_bcc76691_4_k_cu_5adf1e284cuda3std6ranges3__45__cpo6cbeginE,(_ZN34_INTERNAL_bcc76691_4_k_cu_5adf1e286thrust24THRUST_300001_SM_1000_NS12placeholders2_6E - _ZN34_INTERNAL_bcc76691_4_k_cu_5adf1e284cuda3std6ranges3__45__cpo6cbeginE)
_ZN34_INTERNAL_bcc76691_4_k_cu_5adf1e284cuda3std6ranges3__45__cpo6cbeginE:
	.zero		1
	.type		_ZN34_INTERNAL_bcc76691_4_k_cu_5adf1e286thrust24THRUST_300001_SM_1000_NS12placeholders2_6E,@object
	.size		_ZN34_INTERNAL_bcc76691_4_k_cu_5adf1e286thrust24THRUST_300001_SM_1000_NS12placeholders2_6E,(_ZN34_INTERNAL_bcc76691_4_k_cu_5adf1e284cuda3std3__45__cpo7crbeginE - _ZN34_INTERNAL_bcc76691_4_k_cu_5adf1e286thrust24THRUST_300001_SM_1000_NS12placeholders2_6E)
_ZN34_INTERNAL_bcc76691_4_k_cu_5adf1e286thrust24THRUST_300001_SM_1000_NS12placeholders2_6E:
	.zero		1
	.type		_ZN34_INTERNAL_bcc76691_4_k_cu_5adf1e284cuda3std3__45__cpo7crbeginE,@object
	.size		_ZN34_INTERNAL_bcc76691_4_k_cu_5adf1e284cuda3std3__45__cpo7crbeginE,(_ZN34_INTERNAL_bcc76691_4_k_cu_5adf1e284cuda3std6ranges3__45__cpo4nextE - _ZN34_INTERNAL_bcc76691_4_k_cu_5adf1e284cuda3std3__45__cpo7crbeginE)
_ZN34_INTERNAL_bcc76691_4_k_cu_5adf1e284cuda3std3__45__cpo7crbeginE:
	.zero		1
	.type		_ZN34_INTERNAL_bcc76691_4_k_cu_5adf1e284cuda3std6ranges3__45__cpo4nextE,@object
	.size		_ZN34_INTERNAL_bcc76691_4_k_cu_5adf1e284cuda3std6ranges3__45__cpo4nextE,(_ZN34_INTERNAL_bcc76691_4_k_cu_5adf1e284cuda3std6ranges3__45__cpo4swapE - _ZN34_INTERNAL_bcc76691_4_k_cu_5adf1e284cuda3std6ranges3__45__cpo4nextE)
_ZN34_INTERNAL_bcc76691_4_k_cu_5adf1e284cuda3std6ranges3__45__cpo4nextE:
	.zero		1
	.type		_ZN34_INTERNAL_bcc76691_4_k_cu_5adf1e284cuda3std6ranges3__45__cpo4swapE,@object
	.size		_ZN34_INTERNAL_bcc76691_4_k_cu_5adf1e284cuda3std6ranges3__45__cpo4swapE,(_ZN34_INTERNAL_bcc76691_4_k_cu_5adf1e286thrust24THRUST_300001_SM_1000_NS8cuda_cub10par_nosyncE - _ZN34_INTERNAL_bcc76691_4_k_cu_5adf1e284cuda3std6ranges3__45__cpo4swapE)
_ZN34_INTERNAL_bcc76691_4_k_cu_5adf1e284cuda3std6ranges3__45__cpo4swapE:
	.zero		1
	.type		_ZN34_INTERNAL_bcc76691_4_k_cu_5adf1e286thrust24THRUST_300001_SM_1000_NS8cuda_cub10par_nosyncE,@object
	.size		_ZN34_INTERNAL_bcc76691_4_k_cu_5adf1e286thrust24THRUST_300001_SM_1000_NS8cuda_cub10par_nosyncE,(_ZN34_INTERNAL_bcc76691_4_k_cu_5adf1e286thrust24THRUST_300001_SM_1000_NS3seqE - _ZN34_INTERNAL_bcc76691_4_k_cu_5adf1e286thrust24THRUST_300001_SM_1000_NS8cuda_cub10par_nosyncE)
_ZN34_INTERNAL_bcc76691_4_k_cu_5adf1e286thrust24THRUST_300001_SM_1000_NS8cuda_cub10par_nosyncE:
	.zero		1
	.type		_ZN34_INTERNAL_bcc76691_4_k_cu_5adf1e286thrust24THRUST_300001_SM_1000_NS3seqE,@object
	.size		_ZN34_INTERNAL_bcc76691_4_k_cu_5adf1e286thrust24THRUST_300001_SM_1000_NS3seqE,(_ZN34_INTERNAL_bcc76691_4_k_cu_5adf1e284cuda3std3__420unreachable_sentinelE - _ZN34_INTERNAL_bcc76691_4_k_cu_5adf1e286thrust24THRUST_300001_SM_1000_NS3seqE)
_ZN34_INTERNAL_bcc76691_4_k_cu_5adf1e286thrust24THRUST_300001_SM_1000_NS3seqE:
	.zero		1
	.type		_ZN34_INTERNAL_bcc76691_4_k_cu_5adf1e284cuda3std3__420unreachable_sentinelE,@object
	.size		_ZN34_INTERNAL_bcc76691_4_k_cu_5adf1e284cuda3std3__420unreachable_sentinelE,(_ZN34_INTERNAL_bcc76691_4_k_cu_5adf1e284cuda3std6ranges3__45__cpo5ssizeE - _ZN34_INTERNAL_bcc76691_4_k_cu_5adf1e284cuda3std3__420unreachable_sentinelE)
_ZN34_INTERNAL_bcc76691_4_k_cu_5adf1e284cuda3std3__420unreachable_sentinelE:
	.zero		1
	.type		_ZN34_INTERNAL_bcc76691_4_k_cu_5adf1e284cuda3std6ranges3__45__cpo5ssizeE,@object
	.size		_ZN34_INTERNAL_bcc76691_4_k_cu_5adf1e284cuda3std6ranges3__45__cpo5ssizeE,(_ZN34_INTERNAL_bcc76691_4_k_cu_5adf1e286thrust24THRUST_300001_SM_1000_NS12placeholders2_3E - _ZN34_INTERNAL_bcc76691_4_k_cu_5adf1e284cuda3std6ranges3__45__cpo5ssizeE)
_ZN34_INTERNAL_bcc76691_4_k_cu_5adf1e284cuda3std6ranges3__45__cpo5ssizeE:
	.zero		1
	.type		_ZN34_INTERNAL_bcc76691_4_k_cu_5adf1e286thrust24THRUST_300001_SM_1000_NS12placeholders2_3E,@object
	.size		_ZN34_INTERNAL_bcc76691_4_k_cu_5adf1e286thrust24THRUST_300001_SM_1000_NS12placeholders2_3E,(_ZN34_INTERNAL_bcc76691_4_k_cu_5adf1e284cuda3std3__45__cpo4cendE - _ZN34_INTERNAL_bcc76691_4_k_cu_5adf1e286thrust24THRUST_300001_SM_1000_NS12placeholders2_3E)
_ZN34_INTERNAL_bcc76691_4_k_cu_5adf1e286thrust24THRUST_300001_SM_1000_NS12placeholders2_3E:
	.zero		1
	.type		_ZN34_INTERNAL_bcc76691_4_k_cu_5adf1e284cuda3std3__45__cpo4cendE,@object
	.size		_ZN34_INTERNAL_bcc76691_4_k_cu_5adf1e284cuda3std3__45__cpo4cendE,(_ZN34_INTERNAL_bcc76691_4_k_cu_5adf1e284cuda3std6ranges3__45__cpo4cendE - _ZN34_INTERNAL_bcc76691_4_k_cu_5adf1e284cuda3std3__45__cpo4cendE)
_ZN34_INTERNAL_bcc76691_4_k_cu_5adf1e284cuda3std3__45__cpo4cendE:
	.zero		1
	.type		_ZN34_INTERNAL_bcc76691_4_k_cu_5adf1e284cuda3std6ranges3__45__cpo4cendE,@object
	.size		_ZN34_INTERNAL_bcc76691_4_k_cu_5adf1e284cuda3std6ranges3__45__cpo4cendE,(_ZN34_INTERNAL_bcc76691_4_k_cu_5adf1e286thrust24THRUST_300001_SM_1000_NS12placeholders2_7E - _ZN34_INTERNAL_bcc76691_4_k_cu_5adf1e284cuda3std6ranges3__45__cpo4cendE)
_ZN34_INTERNAL_bcc76691_4_k_cu_5adf1e284cuda3std6ranges3__45__cpo4cendE:
	.zero		1
	.type		_ZN34_INTERNAL_bcc76691_4_k_cu_5adf1e286thrust24THRUST_300001_SM_1000_NS12placeholders2_7E,@object
	.size		_ZN34_INTERNAL_bcc76691_4_k_cu_5adf1e286thrust24THRUST_300001_SM_1000_NS12placeholders2_7E,(_ZN34_INTERNAL_bcc76691_4_k_cu_5adf1e284cuda3std3__45__cpo5crendE - _ZN34_INTERNAL_bcc76691_4_k_cu_5adf1e286thrust24THRUST_300001_SM_1000_NS12placeholders2_7E)
_ZN34_INTERNAL_bcc76691_4_k_cu_5adf1e286thrust24THRUST_300001_SM_1000_NS12placeholders2_7E:
	.zero		1
	.type		_ZN34_INTERNAL_bcc76691_4_k_cu_5adf1e284cuda3std3__45__cpo5crendE,@object
	.size		_ZN34_INTERNAL_bcc76691_4_k_cu_5adf1e284cuda3std3__45__cpo5crendE,(_ZN34_INTERNAL_bcc76691_4_k_cu_5adf1e284cuda3std6ranges3__45__cpo4prevE - _ZN34_INTERNAL_bcc76691_4_k_cu_5adf1e284cuda3std3__45__cpo5crendE)
_ZN34_INTERNAL_bcc76691_4_k_cu_5adf1e284cuda3std3__45__cpo5crendE:
	.zero		1
	.type		_ZN34_INTERNAL_bcc76691_4_k_cu_5adf1e284cuda3std6ranges3__45__cpo4prevE,@object
	.size		_ZN34_INTERNAL_bcc76691_4_k_cu_5adf1e284cuda3std6ranges3__45__cpo4prevE,(_ZN34_INTERNAL_bcc76691_4_k_cu_5adf1e284cuda3std6ranges3__45__cpo9iter_moveE - _ZN34_INTERNAL_bcc76691_4_k_cu_5adf1e284cuda3std6ranges3__45__cpo4prevE)
_ZN34_INTERNAL_bcc76691_4_k_cu_5adf1e284cuda3std6ranges3__45__cpo4prevE:
	.zero		1
	.type		_ZN34_INTERNAL_bcc76691_4_k_cu_5adf1e284cuda3std6ranges3__45__cpo9iter_moveE,@object
	.size		_ZN34_INTERNAL_bcc76691_4_k_cu_5adf1e284cuda3std6ranges3__45__cpo9iter_moveE,(_ZN34_INTERNAL_bcc76691_4_k_cu_5adf1e286thrust24THRUST_300001_SM_1000_NS6system6detail10sequential3seqE - _ZN34_INTERNAL_bcc76691_4_k_cu_5adf1e284cuda3std6ranges3__45__cpo9iter_moveE)
_ZN34_INTERNAL_bcc76691_4_k_cu_5adf1e284cuda3std6ranges3__45__cpo9iter_moveE:
	.zero		1
	.type		_ZN34_INTERNAL_bcc76691_4_k_cu_5adf1e286thrust24THRUST_300001_SM_1000_NS6system6detail10sequential3seqE,@object
	.size		_ZN34_INTERNAL_bcc76691_4_k_cu_5adf1e286thrust24THRUST_300001_SM_1000_NS6system6detail10sequential3seqE,(_ZN34_INTERNAL_bcc76691_4_k_cu_5adf1e286thrust24THRUST_300001_SM_1000_NS12placeholders2_9E - _ZN34_INTERNAL_bcc76691_4_k_cu_5adf1e286thrust24THRUST_300001_SM_1000_NS6system6detail10sequential3seqE)
_ZN34_INTERNAL_bcc76691_4_k_cu_5adf1e286thrust24THRUST_300001_SM_1000_NS6system6detail10sequential3seqE:
	.zero		1
	.type		_ZN34_INTERNAL_bcc76691_4_k_cu_5adf1e286thrust24THRUST_300001_SM_1000_NS12placeholders2_9E,@object
	.size		_ZN34_INTERNAL_bcc76691_4_k_cu_5adf1e286thrust24THRUST_300001_SM_1000_NS12placeholders2_9E,(_ZN34_INTERNAL_bcc76691_4_k_cu_5adf1e284cuda3std3__419piecewise_constructE - _ZN34_INTERNAL_bcc76691_4_k_cu_5adf1e286thrust24THRUST_300001_SM_1000_NS12placeholders2_9E)
_ZN34_INTERNAL_bcc76691_4_k_cu_5adf1e286thrust24THRUST_300001_SM_1000_NS12placeholders2_9E:
	.zero		1
	.type		_ZN34_INTERNAL_bcc76691_4_k_cu_5adf1e284cuda3std3__419piecewise_constructE,@object
	.size		_ZN34_INTERNAL_bcc76691_4_k_cu_5adf1e284cuda3std3__419piecewise_constructE,(_ZN34_INTERNAL_bcc76691_4_k_cu_5adf1e284cuda3std6ranges3__45__cpo5cdataE - _ZN34_INTERNAL_bcc76691_4_k_cu_5adf1e284cuda3std3__419piecewise_constructE)
_ZN34_INTERNAL_bcc76691_4_k_cu_5adf1e284cuda3std3__419piecewise_constructE:
	.zero		1
	.type		_ZN34_INTERNAL_bcc76691_4_k_cu_5adf1e284cuda3std6ranges3__45__cpo5cdataE,@object
	.size		_ZN34_INTERNAL_bcc76691_4_k_cu_5adf1e284cuda3std6ranges3__45__cpo5cdataE,(_ZN34_INTERNAL_bcc76691_4_k_cu_5adf1e286thrust24THRUST_300001_SM_1000_NS12placeholders2_1E - _ZN34_INTERNAL_bcc76691_4_k_cu_5adf1e284cuda3std6ranges3__45__cpo5cdataE)
_ZN34_INTERNAL_bcc76691_4_k_cu_5adf1e284cuda3std6ranges3__45__cpo5cdataE:
	.zero		1
	.type		_ZN34_INTERNAL_bcc76691_4_k_cu_5adf1e286thrust24THRUST_300001_SM_1000_NS12placeholders2_1E,@object
	.size		_ZN34_INTERNAL_bcc76691_4_k_cu_5adf1e286thrust24THRUST_300001_SM_1000_NS12placeholders2_1E,(_ZN34_INTERNAL_bcc76691_4_k_cu_5adf1e284cuda3std3__45__cpo3endE - _ZN34_INTERNAL_bcc76691_4_k_cu_5adf1e286thrust24THRUST_300001_SM_1000_NS12placeholders2_1E)
_ZN34_INTERNAL_bcc76691_4_k_cu_5adf1e286thrust24THRUST_300001_SM_1000_NS12placeholders2_1E:
	.zero		1
	.type		_ZN34_INTERNAL_bcc76691_4_k_cu_5adf1e284cuda3std3__45__cpo3endE,@object
	.size		_ZN34_INTERNAL_bcc76691_4_k_cu_5adf1e284cuda3std3__45__cpo3endE,(_ZN34_INTERNAL_bcc76691_4_k_cu_5adf1e284cuda3std6ranges3__45__cpo3endE - _ZN34_INTERNAL_bcc76691_4_k_cu_5adf1e284cuda3std3__45__cpo3endE)
_ZN34_INTERNAL_bcc76691_4_k_cu_5adf1e284cuda3std3__45__cpo3endE:
	.zero		1
	.type		_ZN34_INTERNAL_bcc76691_4_k_cu_5adf1e284cuda3std6ranges3__45__cpo3endE,@object
	.size		_ZN34_INTERNAL_bcc76691_4_k_cu_5adf1e284cuda3std6ranges3__45__cpo3endE,(_ZN34_INTERNAL_bcc76691_4_k_cu_5adf1e286thrust24THRUST_300001_SM_1000_NS12placeholders2_5E - _ZN34_INTERNAL_bcc76691_4_k_cu_5adf1e284cuda3std6ranges3__45__cpo3endE)
_ZN34_INTERNAL_bcc76691_4_k_cu_5adf1e284cuda3std6ranges3__45__cpo3endE:
	.zero		1
	.type		_ZN34_INTERNAL_bcc76691_4_k_cu_5adf1e286thrust24THRUST_300001_SM_1000_NS12placeholders2_5E,@object
	.size		_ZN34_INTERNAL_bcc76691_4_k_cu_5adf1e286thrust24THRUST_300001_SM_1000_NS12placeholders2_5E,(_ZN34_INTERNAL_bcc76691_4_k_cu_5adf1e284cuda3std3__45__cpo4rendE - _ZN34_INTERNAL_bcc76691_4_k_cu_5adf1e286thrust24THRUST_300001_SM_1000_NS12placeholders2_5E)
_ZN34_INTERNAL_bcc76691_4_k_cu_5adf1e286thrust24THRUST_300001_SM_1000_NS12placeholders2_5E:
	.zero		1
	.type		_ZN34_INTERNAL_bcc76691_4_k_cu_5adf1e284cuda3std3__45__cpo4rendE,@object
	.size		_ZN34_INTERNAL_bcc76691_4_k_cu_5adf1e284cuda3std3__45__cpo4rendE,(_ZN34_INTERNAL_bcc76691_4_k_cu_5adf1e284cuda3std6ranges3__45__cpo9iter_swapE - _ZN34_INTERNAL_bcc76691_4_k_cu_5adf1e284cuda3std3__45__cpo4rendE)
_ZN34_INTERNAL_bcc76691_4_k_cu_5adf1e284cuda3std3__45__cpo4rendE:
	.zero		1
	.type		_ZN34_INTERNAL_bcc76691_4_k_cu_5adf1e284cuda3std6ranges3__45__cpo9iter_swapE,@object
	.size		_ZN34_INTERNAL_bcc76691_4_k_cu_5adf1e284cuda3std6ranges3__45__cpo9iter_swapE,(_ZN34_INTERNAL_bcc76691_4_k_cu_5adf1e284cuda3std3__48unexpectE - _ZN34_INTERNAL_bcc76691_4_k_cu_5adf1e284cuda3std6ranges3__45__cpo9iter_swapE)
_ZN34_INTERNAL_bcc76691_4_k_cu_5adf1e284cuda3std6ranges3__45__cpo9iter_swapE:
	.zero		1
	.type		_ZN34_INTERNAL_bcc76691_4_k_cu_5adf1e284cuda3std3__48unexpectE,@object
	.size		_ZN34_INTERNAL_bcc76691_4_k_cu_5adf1e284cuda3std3__48unexpectE,(_ZN34_INTERNAL_bcc76691_4_k_cu_5adf1e286thrust24THRUST_300001_SM_1000_NS8cuda_cub3parE - _ZN34_INTERNAL_bcc76691_4_k_cu_5adf1e284cuda3std3__48unexpectE)
_ZN34_INTERNAL_bcc76691_4_k_cu_5adf1e284cuda3std3__48unexpectE:
	.zero		1
	.type		_ZN34_INTERNAL_bcc76691_4_k_cu_5adf1e286thrust24THRUST_300001_SM_1000_NS8cuda_cub3parE,@object
	.size		_ZN34_INTERNAL_bcc76691_4_k_cu_5adf1e286thrust24THRUST_300001_SM_1000_NS8cuda_cub3parE,(.L_29 - _ZN34_INTERNAL_bcc76691_4_k_cu_5adf1e286thrust24THRUST_300001_SM_1000_NS8cuda_cub3parE)
_ZN34_INTERNAL_bcc76691_4_k_cu_5adf1e286thrust24THRUST_300001_SM_1000_NS8cuda_cub3parE:
	.zero		1
.L_29:


//--------------------- .nv.constant0._ZN3cub18CUB_300001_SM_10006detail11EmptyKernelIvEEvv --------------------------
	.section	.nv.constant0._ZN3cub18CUB_300001_SM_10006detail11EmptyKernelIvEEvv,"a",@progbits
	.sectionflags	@""
	.align	4
.nv.constant0._ZN3cub18CUB_300001_SM_10006detail11EmptyKernelIvEEvv:
	.zero		896


//--------------------- .nv.constant0._Z9rank_sortPiS_ --------------------------
	.section	.nv.constant0._Z9rank_sortPiS_,"a",@progbits
	.sectionflags	@""
	.align	4
.nv.constant0._Z9rank_sortPiS_:
	.zero		912


//--------------------- SYMBOLS --------------------------

	.type		.nv.reservedSmem.offset0,@object
	.size		.nv.reservedSmem.offset0,0x4
